	.target	sm_90a

	.elftype	@"ET_EXEC"


//--------------------- .note.nv.tkinfo           --------------------------
	.section	.note.nv.tkinfo,"",@"SHT_NOTE"
	.sectionflags	@"SHF_NOTE_NV_TKINFO"
	.tkinfo
        /*0018*/ 	.word	0x00000002
        /*0030*/ 	.string	""
        /*0030*/ 	.string	"ptxas"
        /*0030*/ 	.string	"Cuda compilation tools, release 13.0, V13.0.88"
        /*0030*/ 	.string	"Build cuda_13.0.r13.0/compiler.36424714_0"
        /*0030*/ 	.string	"-arch sm_90a -m 64 "



//--------------------- .note.nv.cuinfo           --------------------------
	.section	.note.nv.cuinfo,"",@"SHT_NOTE"
	.sectionflags	@"SHF_NOTE_NV_CUINFO"
        /*0018*/ 	.short	0x0002
        /*001a*/ 	.short	0x005a
        /*001c*/ 	.short	0x0082
	.zero		2


//--------------------- .nv.info                  --------------------------
	.section	.nv.info,"",@"SHT_CUDA_INFO"
	.align	4


	//----- nvinfo : EIATTR_REGCOUNT
	.align		4
        /*0000*/ 	.byte	0x04, 0x2f
        /*0002*/ 	.short	(.L_12 - .L_11)
	.align		4
.L_11:
        /*0004*/ 	.word	index@(_ZN7cutlass13device_kernelIN5flash19enable_sm80_to_sm89INS1_16FlashAttnFwdSm80INS1_25CollectiveMainloopFwdSm80ILi4ELi1ELb0EN4cute5tupleIJNS5_1CILi128EEENS7_ILi80EEENS7_ILi64EEEEEELi64ENS_10bfloat16_tEfNS_4arch4Sm80ELb1ELb0ELb0ELb1ELb1ELb1ELb1ELb1EEENS1_21CollectiveEpilogueFwdINS6_IJS8_SA_S9_EEENS6_IJNS7_ILi1EEESI_SI_EEESC_SE_Li128ELb1ELb1ELb1ELb0EEENS1_36VarlenDynamicPersistentTileSchedulerILi128ELi80ELi128ELi128ELb1ELb1ELb0ELb1ELb1ELb1EEEEEEEEEvNT_6ParamsE)
        /*0008*/ 	.word	0x00000004


	//----- nvinfo : EIATTR_FRAME_SIZE
	.align		4
.L_12:
        /*000c*/ 	.byte	0x04, 0x11
        /*000e*/ 	.short	(.L_14 - .L_13)
	.align		4
.L_13:
        /*0010*/ 	.word	index@(_ZN7cutlass13device_kernelIN5flash19enable_sm80_to_sm89INS1_16FlashAttnFwdSm80INS1_25CollectiveMainloopFwdSm80ILi4ELi1ELb0EN4cute5tupleIJNS5_1CILi128EEENS7_ILi80EEENS7_ILi64EEEEEELi64ENS_10bfloat16_tEfNS_4arch4Sm80ELb1ELb0ELb0ELb1ELb1ELb1ELb1ELb1EEENS1_21CollectiveEpilogueFwdINS6_IJS8_SA_S9_EEENS6_IJNS7_ILi1EEESI_SI_EEESC_SE_Li128ELb1ELb1ELb1ELb0EEENS1_36VarlenDynamicPersistentTileSchedulerILi128ELi80ELi128ELi128ELb1ELb1ELb0ELb1ELb1ELb1EEEEEEEEEvNT_6ParamsE)
        /*0014*/ 	.word	0x00000000


	//----- nvinfo : EIATTR_REGCOUNT
	.align		4
.L_14:
        /*0018*/ 	.byte	0x04, 0x2f
        /*001a*/ 	.short	(.L_16 - .L_15)
	.align		4
.L_15:
        /*001c*/ 	.word	index@(_ZN7cutlass13device_kernelIN5flash19enable_sm80_to_sm89INS1_16FlashAttnFwdSm80INS1_25CollectiveMainloopFwdSm80ILi4ELi1ELb0EN4cute5tupleIJNS5_1CILi128EEENS7_ILi80EEENS7_ILi64EEEEEELi64ENS_10bfloat16_tEfNS_4arch4Sm80ELb1ELb0ELb0ELb1ELb1ELb0ELb1ELb1EEENS1_21CollectiveEpilogueFwdINS6_IJS8_SA_S9_EEENS6_IJNS7_ILi1EEESI_SI_EEESC_SE_Li128ELb1ELb1ELb1ELb0EEENS1_36VarlenDynamicPersistentTileSchedulerILi128ELi80ELi128ELi128ELb1ELb1ELb0ELb1ELb1ELb1EEEEEEEEEvNT_6ParamsE)
        /*0020*/ 	.word	0x00000004


	//----- nvinfo : EIATTR_FRAME_SIZE
	.align		4
.L_16:
        /*0024*/ 	.byte	0x04, 0x11
        /*0026*/ 	.short	(.L_18 - .L_17)
	.align		4
.L_17:
        /*0028*/ 	.word	index@(_ZN7cutlass13device_kernelIN5flash19enable_sm80_to_sm89INS1_16FlashAttnFwdSm80INS1_25CollectiveMainloopFwdSm80ILi4ELi1ELb0EN4cute5tupleIJNS5_1CILi128EEENS7_ILi80EEENS7_ILi64EEEEEELi64ENS_10bfloat16_tEfNS_4arch4Sm80ELb1ELb0ELb0ELb1ELb1ELb0ELb1ELb1EEENS1_21CollectiveEpilogueFwdINS6_IJS8_SA_S9_EEENS6_IJNS7_ILi1EEESI_SI_EEESC_SE_Li128ELb1ELb1ELb1ELb0EEENS1_36VarlenDynamicPersistentTileSchedulerILi128ELi80ELi128ELi128ELb1ELb1ELb0ELb1ELb1ELb1EEEEEEEEEvNT_6ParamsE)
        /*002c*/ 	.word	0x00000000


	//----- nvinfo : EIATTR_REGCOUNT
	.align		4
.L_18:
        /*0030*/ 	.byte	0x04, 0x2f
        /*0032*/ 	.short	(.L_20 - .L_19)
	.align		4
.L_19:
        /*0034*/ 	.word	index@(_ZN7cutlass13device_kernelIN5flash19enable_sm80_to_sm89INS1_16FlashAttnFwdSm80INS1_25CollectiveMainloopFwdSm80ILi4ELi1ELb0EN4cute5tupleIJNS5_1CILi128EEENS7_ILi112EEENS7_ILi64EEEEEELi64ENS_10bfloat16_tEfNS_4arch4Sm80ELb1ELb0ELb0ELb0ELb1ELb0ELb1ELb1EEENS1_21CollectiveEpilogueFwdINS6_IJS8_SA_S9_EEENS6_IJNS7_ILi1EEESI_SI_EEESC_SE_Li128ELb0ELb1ELb1ELb0EEENS1_30DynamicPersistentTileSchedulerILi128ELi128ELb1ELb1ELb0EEEEEEEEEvNT_6ParamsE)
        /*0038*/ 	.word	0x00000004


	//----- nvinfo : EIATTR_FRAME_SIZE
	.align		4
.L_20:
        /*003c*/ 	.byte	0x04, 0x11
        /*003e*/ 	.short	(.L_22 - .L_21)
	.align		4
.L_21:
        /*0040*/ 	.word	index@(_ZN7cutlass13device_kernelIN5flash19enable_sm80_to_sm89INS1_16FlashAttnFwdSm80INS1_25CollectiveMainloopFwdSm80ILi4ELi1ELb0EN4cute5tupleIJNS5_1CILi128EEENS7_ILi112EEENS7_ILi64EEEEEELi64ENS_10bfloat16_tEfNS_4arch4Sm80ELb1ELb0ELb0ELb0ELb1ELb0ELb1ELb1EEENS1_21CollectiveEpilogueFwdINS6_IJS8_SA_S9_EEENS6_IJNS7_ILi1EEESI_SI_EEESC_SE_Li128ELb0ELb1ELb1ELb0EEENS1_30DynamicPersistentTileSchedulerILi128ELi128ELb1ELb1ELb0EEEEEEEEEvNT_6ParamsE)
        /*0044*/ 	.word	0x00000000


	//----- nvinfo : EIATTR_REGCOUNT
	.align		4
.L_22:
        /*0048*/ 	.byte	0x04, 0x2f
        /*004a*/ 	.short	(.L_24 - .L_23)
	.align		4
.L_23:
        /*004c*/ 	.word	index@(_ZN7cutlass13device_kernelIN5flash19enable_sm80_to_sm89INS1_16FlashAttnFwdSm80INS1_25CollectiveMainloopFwdSm80ILi4ELi1ELb0EN4cute5tupleIJNS5_1CILi128EEENS7_ILi80EEENS7_ILi64EEEEEELi64ENS_10bfloat16_tEfNS_4arch4Sm80ELb0ELb1ELb0ELb1ELb1ELb1ELb1ELb1EEENS1_21CollectiveEpilogueFwdINS6_IJS8_SA_S9_EEENS6_IJNS7_ILi1EEESI_SI_EEESC_SE_Li128ELb1ELb1ELb1ELb0EEENS1_36VarlenDynamicPersistentTileSchedulerILi128ELi80ELi128ELi128ELb1ELb1ELb0ELb1ELb0ELb1EEEEEEEEEvNT_6ParamsE)
        /*0050*/ 	.word	0x00000004


	//----- nvinfo : EIATTR_FRAME_SIZE
	.align		4
.L_24:
        /*0054*/ 	.byte	0x04, 0x11
        /*0056*/ 	.short	(.L_26 - .L_25)
	.align		4
.L_25:
        /*0058*/ 	.word	index@(_ZN7cutlass13device_kernelIN5flash19enable_sm80_to_sm89INS1_16FlashAttnFwdSm80INS1_25CollectiveMainloopFwdSm80ILi4ELi1ELb0EN4cute5tupleIJNS5_1CILi128EEENS7_ILi80EEENS7_ILi64EEEEEELi64ENS_10bfloat16_tEfNS_4arch4Sm80ELb0ELb1ELb0ELb1ELb1ELb1ELb1ELb1EEENS1_21CollectiveEpilogueFwdINS6_IJS8_SA_S9_EEENS6_IJNS7_ILi1EEESI_SI_EEESC_SE_Li128ELb1ELb1ELb1ELb0EEENS1_36VarlenDynamicPersistentTileSchedulerILi128ELi80ELi128ELi128ELb1ELb1ELb0ELb1ELb0ELb1EEEEEEEEEvNT_6ParamsE)
        /*005c*/ 	.word	0x00000000


	//----- nvinfo : EIATTR_REGCOUNT
	.align		4
.L_26:
        /*0060*/ 	.byte	0x04, 0x2f
        /*0062*/ 	.short	(.L_28 - .L_27)
	.align		4
.L_27:
        /*0064*/ 	.word	index@(_ZN7cutlass13device_kernelIN5flash19enable_sm80_to_sm89INS1_16FlashAttnFwdSm80INS1_25CollectiveMainloopFwdSm80ILi4ELi1ELb0EN4cute5tupleIJNS5_1CILi128EEENS7_ILi80EEENS7_ILi64EEEEEELi64ENS_10bfloat16_tEfNS_4arch4Sm80ELb0ELb1ELb0ELb1ELb1ELb0ELb1ELb1EEENS1_21CollectiveEpilogueFwdINS6_IJS8_SA_S9_EEENS6_IJNS7_ILi1EEESI_SI_EEESC_SE_Li128ELb1ELb1ELb1ELb0EEENS1_36VarlenDynamicPersistentTileSchedulerILi128ELi80ELi128ELi128ELb1ELb1ELb0ELb1ELb0ELb1EEEEEEEEEvNT_6ParamsE)
        /*0068*/ 	.word	0x00000004


	//----- nvinfo : EIATTR_FRAME_SIZE
	.align		4
.L_28:
        /*006c*/ 	.byte	0x04, 0x11
        /*006e*/ 	.short	(.L_30 - .L_29)
	.align		4
.L_29:
        /*0070*/ 	.word	index@(_ZN7cutlass13device_kernelIN5flash19enable_sm80_to_sm89INS1_16FlashAttnFwdSm80INS1_25CollectiveMainloopFwdSm80ILi4ELi1ELb0EN4cute5tupleIJNS5_1CILi128EEENS7_ILi80EEENS7_ILi64EEEEEELi64ENS_10bfloat16_tEfNS_4arch4Sm80ELb0ELb1ELb0ELb1ELb1ELb0ELb1ELb1EEENS1_21CollectiveEpilogueFwdINS6_IJS8_SA_S9_EEENS6_IJNS7_ILi1EEESI_SI_EEESC_SE_Li128ELb1ELb1ELb1ELb0EEENS1_36VarlenDynamicPersistentTileSchedulerILi128ELi80ELi128ELi128ELb1ELb1ELb0ELb1ELb0ELb1EEEEEEEEEvNT_6ParamsE)
        /*0074*/ 	.word	0x00000000


	//----- nvinfo : EIATTR_REGCOUNT
	.align		4
.L_30:
        /*0078*/ 	.byte	0x04, 0x2f
        /*007a*/ 	.short	(.L_32 - .L_31)
	.align		4
.L_31:
        /*007c*/ 	.word	index@(_ZN7cutlass13device_kernelIN5flash19enable_sm80_to_sm89INS1_16FlashAttnFwdSm80INS1_25CollectiveMainloopFwdSm80ILi4ELi1ELb0EN4cute5tupleIJNS5_1CILi128EEENS7_ILi96EEENS7_ILi64EEEEEELi64ENS_10bfloat16_tEfNS_4arch4Sm80ELb0ELb1ELb0ELb0ELb1ELb0ELb1ELb1EEENS1_21CollectiveEpilogueFwdINS6_IJS8_SA_S9_EEENS6_IJNS7_ILi1EEESI_SI_EEESC_SE_Li128ELb0ELb1ELb1ELb0EEENS1_19SingleTileSchedulerILb0ELb1ELb1ELi128EEEEEEEEEvNT_6ParamsE)
        /*0080*/ 	.word	0x00000004


	//----- nvinfo : EIATTR_FRAME_SIZE
	.align		4
.L_32:
        /*0084*/ 	.byte	0x04, 0x11
        /*0086*/ 	.short	(.L_34 - .L_33)
	.align		4
.L_33:
        /*0088*/ 	.word	index@(_ZN7cutlass13device_kernelIN5flash19enable_sm80_to_sm89INS1_16FlashAttnFwdSm80INS1_25CollectiveMainloopFwdSm80ILi4ELi1ELb0EN4cute5tupleIJNS5_1CILi128EEENS7_ILi96EEENS7_ILi64EEEEEELi64ENS_10bfloat16_tEfNS_4arch4Sm80ELb0ELb1ELb0ELb0ELb1ELb0ELb1ELb1EEENS1_21CollectiveEpilogueFwdINS6_IJS8_SA_S9_EEENS6_IJNS7_ILi1EEESI_SI_EEESC_SE_Li128ELb0ELb1ELb1ELb0EEENS1_19SingleTileSchedulerILb0ELb1ELb1ELi128EEEEEEEEEvNT_6ParamsE)
        /*008c*/ 	.word	0x00000000


	//----- nvinfo : EIATTR_REGCOUNT
	.align		4
.L_34:
        /*0090*/ 	.byte	0x04, 0x2f
        /*0092*/ 	.short	(.L_36 - .L_35)
	.align		4
.L_35:
        /*0094*/ 	.word	index@(_ZN7cutlass13device_kernelIN5flash19enable_sm80_to_sm89INS1_16FlashAttnFwdSm80INS1_25CollectiveMainloopFwdSm80ILi4ELi1ELb0EN4cute5tupleIJNS5_1CILi128EEENS7_ILi80EEENS7_ILi64EEEEEELi64ENS_10bfloat16_tEfNS_4arch4Sm80ELb0ELb0ELb0ELb1ELb1ELb1ELb1ELb1EEENS1_21CollectiveEpilogueFwdINS6_IJS8_SA_S9_EEENS6_IJNS7_ILi1EEESI_SI_EEESC_SE_Li128ELb1ELb1ELb1ELb0EEENS1_36VarlenDynamicPersistentTileSchedulerILi128ELi80ELi128ELi128ELb1ELb1ELb0ELb0ELb1ELb1EEEEEEEEEvNT_6ParamsE)
        /*0098*/ 	.word	0x00000004


	//----- nvinfo : EIATTR_FRAME_SIZE
	.align		4
.L_36:
        /*009c*/ 	.byte	0x04, 0x11
        /*009e*/ 	.short	(.L_38 - .L_37)
	.align		4
.L_37:
        /*00a0*/ 	.word	index@(_ZN7cutlass13device_kernelIN5flash19enable_sm80_to_sm89INS1_16FlashAttnFwdSm80INS1_25CollectiveMainloopFwdSm80ILi4ELi1ELb0EN4cute5tupleIJNS5_1CILi128EEENS7_ILi80EEENS7_ILi64EEEEEELi64ENS_10bfloat16_tEfNS_4arch4Sm80ELb0ELb0ELb0ELb1ELb1ELb1ELb1ELb1EEENS1_21CollectiveEpilogueFwdINS6_IJS8_SA_S9_EEENS6_IJNS7_ILi1EEESI_SI_EEESC_SE_Li128ELb1ELb1ELb1ELb0EEENS1_36VarlenDynamicPersistentTileSchedulerILi128ELi80ELi128ELi128ELb1ELb1ELb0ELb0ELb1ELb1EEEEEEEEEvNT_6ParamsE)
        /*00a4*/ 	.word	0x00000000


	//----- nvinfo : EIATTR_REGCOUNT
	.align		4
.L_38:
        /*00a8*/ 	.byte	0x04, 0x2f
        /*00aa*/ 	.short	(.L_40 - .L_39)
	.align		4
.L_39:
        /*00ac*/ 	.word	index@(_ZN7cutlass13device_kernelIN5flash19enable_sm80_to_sm89INS1_16FlashAttnFwdSm80INS1_25CollectiveMainloopFwdSm80ILi4ELi1ELb0EN4cute5tupleIJNS5_1CILi128EEENS7_ILi80EEENS7_ILi64EEEEEELi64ENS_10bfloat16_tEfNS_4arch4Sm80ELb0ELb0ELb0ELb1ELb1ELb0ELb1ELb1EEENS1_21CollectiveEpilogueFwdINS6_IJS8_SA_S9_EEENS6_IJNS7_ILi1EEESI_SI_EEESC_SE_Li128ELb1ELb1ELb1ELb0EEENS1_36VarlenDynamicPersistentTileSchedulerILi128ELi80ELi128ELi128ELb1ELb1ELb0ELb0ELb1ELb1EEEEEEEEEvNT_6ParamsE)
        /*00b0*/ 	.word	0x00000004


	//----- nvinfo : EIATTR_FRAME_SIZE
	.align		4
.L_40:
        /*00b4*/ 	.byte	0x04, 0x11
        /*00b6*/ 	.short	(.L_42 - .L_41)
	.align		4
.L_41:
        /*00b8*/ 	.word	index@(_ZN7cutlass13device_kernelIN5flash19enable_sm80_to_sm89INS1_16FlashAttnFwdSm80INS1_25CollectiveMainloopFwdSm80ILi4ELi1ELb0EN4cute5tupleIJNS5_1CILi128EEENS7_ILi80EEENS7_ILi64EEEEEELi64ENS_10bfloat16_tEfNS_4arch4Sm80ELb0ELb0ELb0ELb1ELb1ELb0ELb1ELb1EEENS1_21CollectiveEpilogueFwdINS6_IJS8_SA_S9_EEENS6_IJNS7_ILi1EEESI_SI_EEESC_SE_Li128ELb1ELb1ELb1ELb0EEENS1_36VarlenDynamicPersistentTileSchedulerILi128ELi80ELi128ELi128ELb1ELb1ELb0ELb0ELb1ELb1EEEEEEEEEvNT_6ParamsE)
        /*00bc*/ 	.word	0x00000000


	//----- nvinfo : EIATTR_REGCOUNT
	.align		4
.L_42:
        /*00c0*/ 	.byte	0x04, 0x2f
        /*00c2*/ 	.short	(.L_44 - .L_43)
	.align		4
.L_43:
        /*00c4*/ 	.word	index@(_ZN7cutlass13device_kernelIN5flash19enable_sm80_to_sm89INS1_16FlashAttnFwdSm80INS1_25CollectiveMainloopFwdSm80ILi4ELi1ELb0EN4cute5tupleIJNS5_1CILi128EEENS7_ILi112EEENS7_ILi64EEEEEELi64ENS_10bfloat16_tEfNS_4arch4Sm80ELb0ELb0ELb0ELb0ELb1ELb0ELb1ELb1EEENS1_21CollectiveEpilogueFwdINS6_IJS8_SA_S9_EEENS6_IJNS7_ILi1EEESI_SI_EEESC_SE_Li128ELb0ELb1ELb1ELb0EEENS1_19SingleTileSchedulerILb0ELb1ELb1ELi128EEEEEEEEEvNT_6ParamsE)
        /*00c8*/ 	.word	0x00000004


	//----- nvinfo : EIATTR_FRAME_SIZE
	.align		4
.L_44:
        /*00cc*/ 	.byte	0x04, 0x11
        /*00ce*/ 	.short	(.L_46 - .L_45)
	.align		4
.L_45:
        /*00d0*/ 	.word	index@(_ZN7cutlass13device_kernelIN5flash19enable_sm80_to_sm89INS1_16FlashAttnFwdSm80INS1_25CollectiveMainloopFwdSm80ILi4ELi1ELb0EN4cute5tupleIJNS5_1CILi128EEENS7_ILi112EEENS7_ILi64EEEEEELi64ENS_10bfloat16_tEfNS_4arch4Sm80ELb0ELb0ELb0ELb0ELb1ELb0ELb1ELb1EEENS1_21CollectiveEpilogueFwdINS6_IJS8_SA_S9_EEENS6_IJNS7_ILi1EEESI_SI_EEESC_SE_Li128ELb0ELb1ELb1ELb0EEENS1_19SingleTileSchedulerILb0ELb1ELb1ELi128EEEEEEEEEvNT_6ParamsE)
        /*00d4*/ 	.word	0x00000000


	//----- nvinfo : EIATTR_MIN_STACK_SIZE
	.align		4
.L_46:
        /*00d8*/ 	.byte	0x04, 0x12
        /*00da*/ 	.short	(.L_48 - .L_47)
	.align		4
.L_47:
        /*00dc*/ 	.word	index@(_ZN7cutlass13device_kernelIN5flash19enable_sm80_to_sm89INS1_16FlashAttnFwdSm80INS1_25CollectiveMainloopFwdSm80ILi4ELi1ELb0EN4cute5tupleIJNS5_1CILi128EEENS7_ILi112EEENS7_ILi64EEEEEELi64ENS_10bfloat16_tEfNS_4arch4Sm80ELb0ELb0ELb0ELb0ELb1ELb0ELb1ELb1EEENS1_21CollectiveEpilogueFwdINS6_IJS8_SA_S9_EEENS6_IJNS7_ILi1EEESI_SI_EEESC_SE_Li128ELb0ELb1ELb1ELb0EEENS1_19SingleTileSchedulerILb0ELb1ELb1ELi128EEEEEEEEEvNT_6ParamsE)
        /*00e0*/ 	.word	0x00000000


	//----- nvinfo : EIATTR_MIN_STACK_SIZE
	.align		4
.L_48:
        /*00e4*/ 	.byte	0x04, 0x12
        /*00e6*/ 	.short	(.L_50 - .L_49)
	.align		4
.L_49:
        /*00e8*/ 	.word	index@(_ZN7cutlass13device_kernelIN5flash19enable_sm80_to_sm89INS1_16FlashAttnFwdSm80INS1_25CollectiveMainloopFwdSm80ILi4ELi1ELb0EN4cute5tupleIJNS5_1CILi128EEENS7_ILi80EEENS7_ILi64EEEEEELi64ENS_10bfloat16_tEfNS_4arch4Sm80ELb0ELb0ELb0ELb1ELb1ELb0ELb1ELb1EEENS1_21CollectiveEpilogueFwdINS6_IJS8_SA_S9_EEENS6_IJNS7_ILi1EEESI_SI_EEESC_SE_Li128ELb1ELb1ELb1ELb0EEENS1_36VarlenDynamicPersistentTileSchedulerILi128ELi80ELi128ELi128ELb1ELb1ELb0ELb0ELb1ELb1EEEEEEEEEvNT_6ParamsE)
        /*00ec*/ 	.word	0x00000000


	//----- nvinfo : EIATTR_MIN_STACK_SIZE
	.align		4
.L_50:
        /*00f0*/ 	.byte	0x04, 0x12
        /*00f2*/ 	.short	(.L_52 - .L_51)
	.align		4
.L_51:
        /*00f4*/ 	.word	index@(_ZN7cutlass13device_kernelIN5flash19enable_sm80_to_sm89INS1_16FlashAttnFwdSm80INS1_25CollectiveMainloopFwdSm80ILi4ELi1ELb0EN4cute5tupleIJNS5_1CILi128EEENS7_ILi80EEENS7_ILi64EEEEEELi64ENS_10bfloat16_tEfNS_4arch4Sm80ELb0ELb0ELb0ELb1ELb1ELb1ELb1ELb1EEENS1_21CollectiveEpilogueFwdINS6_IJS8_SA_S9_EEENS6_IJNS7_ILi1EEESI_SI_EEESC_SE_Li128ELb1ELb1ELb1ELb0EEENS1_36VarlenDynamicPersistentTileSchedulerILi128ELi80ELi128ELi128ELb1ELb1ELb0ELb0ELb1ELb1EEEEEEEEEvNT_6ParamsE)
        /*00f8*/ 	.word	0x00000000


	//----- nvinfo : EIATTR_MIN_STACK_SIZE
	.align		4
.L_52:
        /*00fc*/ 	.byte	0x04, 0x12
        /*00fe*/ 	.short	(.L_54 - .L_53)
	.align		4
.L_53:
        /*0100*/ 	.word	index@(_ZN7cutlass13device_kernelIN5flash19enable_sm80_to_sm89INS1_16FlashAttnFwdSm80INS1_25CollectiveMainloopFwdSm80ILi4ELi1ELb0EN4cute5tupleIJNS5_1CILi128EEENS7_ILi96EEENS7_ILi64EEEEEELi64ENS_10bfloat16_tEfNS_4arch4Sm80ELb0ELb1ELb0ELb0ELb1ELb0ELb1ELb1EEENS1_21CollectiveEpilogueFwdINS6_IJS8_SA_S9_EEENS6_IJNS7_ILi1EEESI_SI_EEESC_SE_Li128ELb0ELb1ELb1ELb0EEENS1_19SingleTileSchedulerILb0ELb1ELb1ELi128EEEEEEEEEvNT_6ParamsE)
        /*0104*/ 	.word	0x00000000


	//----- nvinfo : EIATTR_MIN_STACK_SIZE
	.align		4
.L_54:
        /*0108*/ 	.byte	0x04, 0x12
        /*010a*/ 	.short	(.L_56 - .L_55)
	.align		4
.L_55:
        /*010c*/ 	.word	index@(_ZN7cutlass13device_kernelIN5flash19enable_sm80_to_sm89INS1_16FlashAttnFwdSm80INS1_25CollectiveMainloopFwdSm80ILi4ELi1ELb0EN4cute5tupleIJNS5_1CILi128EEENS7_ILi80EEENS7_ILi64EEEEEELi64ENS_10bfloat16_tEfNS_4arch4Sm80ELb0ELb1ELb0ELb1ELb1ELb0ELb1ELb1EEENS1_21CollectiveEpilogueFwdINS6_IJS8_SA_S9_EEENS6_IJNS7_ILi1EEESI_SI_EEESC_SE_Li128ELb1ELb1ELb1ELb0EEENS1_36VarlenDynamicPersistentTileSchedulerILi128ELi80ELi128ELi128ELb1ELb1ELb0ELb1ELb0ELb1EEEEEEEEEvNT_6ParamsE)
        /*0110*/ 	.word	0x00000000


	//----- nvinfo : EIATTR_MIN_STACK_SIZE
	.align		4
.L_56:
        /*0114*/ 	.byte	0x04, 0x12
        /*0116*/ 	.short	(.L_58 - .L_57)
	.align		4
.L_57:
        /*0118*/ 	.word	index@(_ZN7cutlass13device_kernelIN5flash19enable_sm80_to_sm89INS1_16FlashAttnFwdSm80INS1_25CollectiveMainloopFwdSm80ILi4ELi1ELb0EN4cute5tupleIJNS5_1CILi128EEENS7_ILi80EEENS7_ILi64EEEEEELi64ENS_10bfloat16_tEfNS_4arch4Sm80ELb0ELb1ELb0ELb1ELb1ELb1ELb1ELb1EEENS1_21CollectiveEpilogueFwdINS6_IJS8_SA_S9_EEENS6_IJNS7_ILi1EEESI_SI_EEESC_SE_Li128ELb1ELb1ELb1ELb0EEENS1_36VarlenDynamicPersistentTileSchedulerILi128ELi80ELi128ELi128ELb1ELb1ELb0ELb1ELb0ELb1EEEEEEEEEvNT_6ParamsE)
        /*011c*/ 	.word	0x00000000


	//----- nvinfo : EIATTR_MIN_STACK_SIZE
	.align		4
.L_58:
        /*0120*/ 	.byte	0x04, 0x12
        /*0122*/ 	.short	(.L_60 - .L_59)
	.align		4
.L_59:
        /*0124*/ 	.word	index@(_ZN7cutlass13device_kernelIN5flash19enable_sm80_to_sm89INS1_16FlashAttnFwdSm80INS1_25CollectiveMainloopFwdSm80ILi4ELi1ELb0EN4cute5tupleIJNS5_1CILi128EEENS7_ILi112EEENS7_ILi64EEEEEELi64ENS_10bfloat16_tEfNS_4arch4Sm80ELb1ELb0ELb0ELb0ELb1ELb0ELb1ELb1EEENS1_21CollectiveEpilogueFwdINS6_IJS8_SA_S9_EEENS6_IJNS7_ILi1EEESI_SI_EEESC_SE_Li128ELb0ELb1ELb1ELb0EEENS1_30DynamicPersistentTileSchedulerILi128ELi128ELb1ELb1ELb0EEEEEEEEEvNT_6ParamsE)
        /*0128*/ 	.word	0x00000000


	//----- nvinfo : EIATTR_MIN_STACK_SIZE
	.align		4
.L_60:
        /*012c*/ 	.byte	0x04, 0x12
        /*012e*/ 	.short	(.L_62 - .L_61)
	.align		4
.L_61:
        /*0130*/ 	.word	index@(_ZN7cutlass13device_kernelIN5flash19enable_sm80_to_sm89INS1_16FlashAttnFwdSm80INS1_25CollectiveMainloopFwdSm80ILi4ELi1ELb0EN4cute5tupleIJNS5_1CILi128EEENS7_ILi80EEENS7_ILi64EEEEEELi64ENS_10bfloat16_tEfNS_4arch4Sm80ELb1ELb0ELb0ELb1ELb1ELb0ELb1ELb1EEENS1_21CollectiveEpilogueFwdINS6_IJS8_SA_S9_EEENS6_IJNS7_ILi1EEESI_SI_EEESC_SE_Li128ELb1ELb1ELb1ELb0EEENS1_36VarlenDynamicPersistentTileSchedulerILi128ELi80ELi128ELi128ELb1ELb1ELb0ELb1ELb1ELb1EEEEEEEEEvNT_6ParamsE)
        /*0134*/ 	.word	0x00000000


	//----- nvinfo : EIATTR_MIN_STACK_SIZE
	.align		4
.L_62:
        /*0138*/ 	.byte	0x04, 0x12
        /*013a*/ 	.short	(.L_64 - .L_63)
	.align		4
.L_63:
        /*013c*/ 	.word	index@(_ZN7cutlass13device_kernelIN5flash19enable_sm80_to_sm89INS1_16FlashAttnFwdSm80INS1_25CollectiveMainloopFwdSm80ILi4ELi1ELb0EN4cute5tupleIJNS5_1CILi128EEENS7_ILi80EEENS7_ILi64EEEEEELi64ENS_10bfloat16_tEfNS_4arch4Sm80ELb1ELb0ELb0ELb1ELb1ELb1ELb1ELb1EEENS1_21CollectiveEpilogueFwdINS6_IJS8_SA_S9_EEENS6_IJNS7_ILi1EEESI_SI_EEESC_SE_Li128ELb1ELb1ELb1ELb0EEENS1_36VarlenDynamicPersistentTileSchedulerILi128ELi80ELi128ELi128ELb1ELb1ELb0ELb1ELb1ELb1EEEEEEEEEvNT_6ParamsE)
        /*0140*/ 	.word	0x00000000
.L_64:


//--------------------- .nv.compat                --------------------------
	.section	.nv.compat,"",@"SHT_CUDA_COMPAT_INFO"
	.align	4
        /*0000*/ 	.byte	0x02, 0x09, 0x01, 0x00, 0x02, 0x02, 0x01, 0x00, 0x02, 0x05, 0x05, 0x00, 0x03, 0x07, 0x01, 0x01
        /*0010*/ 	.byte	0x02, 0x03, 0x00, 0x00, 0x02, 0x06, 0x01, 0x00, 0x04, 0x0b, 0x08, 0x00, 0x00, 0x00, 0x00, 0x00
        /*0020*/ 	.byte	0x00, 0x00, 0x00, 0x00


//--------------------- .nv.info._ZN7cutlass13device_kernelIN5flash19enable_sm80_to_sm89INS1_16FlashAttnFwdSm80INS1_25CollectiveMainloopFwdSm80ILi4ELi1ELb0EN4cute5tupleIJNS5_1CILi128EEENS7_ILi112EEENS7_ILi64EEEEEELi64ENS_10bfloat16_tEfNS_4arch4Sm80ELb0ELb0ELb0ELb0ELb1ELb0ELb1ELb1EEENS1_21CollectiveEpilogueFwdINS6_IJS8_SA_S9_EEENS6_IJNS7_ILi1EEESI_SI_EEESC_SE_Li128ELb0ELb1ELb1ELb0EEENS1_19SingleTileSchedulerILb0ELb1ELb1ELi128EEEEEEEEEvNT_6ParamsE --------------------------
	.section	.nv.info._ZN7cutlass13device_kernelIN5flash19enable_sm80_to_sm89INS1_16FlashAttnFwdSm80INS1_25CollectiveMainloopFwdSm80ILi4ELi1ELb0EN4cute5tupleIJNS5_1CILi128EEENS7_ILi112EEENS7_ILi64EEEEEELi64ENS_10bfloat16_tEfNS_4arch4Sm80ELb0ELb0ELb0ELb0ELb1ELb0ELb1ELb1EEENS1_21CollectiveEpilogueFwdINS6_IJS8_SA_S9_EEENS6_IJNS7_ILi1EEESI_SI_EEESC_SE_Li128ELb0ELb1ELb1ELb0EEENS1_19SingleTileSchedulerILb0ELb1ELb1ELi128EEEEEEEEEvNT_6ParamsE,"",@"SHT_CUDA_INFO"
	.sectionflags	@""
	.align	4


	//----- nvinfo : EIATTR_CUDA_API_VERSION
	.align		4
        /*0000*/ 	.byte	0x04, 0x37
        /*0002*/ 	.short	(.L_66 - .L_65)
.L_65:
        /*0004*/ 	.word	0x00000082


	//----- nvinfo : EIATTR_KPARAM_INFO
	.align		4
.L_66:
        /*0008*/ 	.byte	0x04, 0x17
        /*000a*/ 	.short	(.L_68 - .L_67)
.L_67:
        /*000c*/ 	.word	0x00000000
        /*0010*/ 	.short	0x0000
        /*0012*/ 	.short	0x0000
        /*0014*/ 	.byte	0x00, 0xf0, 0x61, 0x10


	//----- nvinfo : EIATTR_SPARSE_MMA_MASK
	.align		4
.L_68:
        /*0018*/ 	.byte	0x03, 0x50
        /*001a*/ 	.short	0x0000


	//----- nvinfo : EIATTR_MAXREG_COUNT
	.align		4
        /*001c*/ 	.byte	0x03, 0x1b
        /*001e*/ 	.short	0x00ff


	//----- nvinfo : EIATTR_MERCURY_ISA_VERSION
	.align		4
        /*0020*/ 	.byte	0x03, 0x5f
        /*0022*/ 	.short	0x0101


	//----- nvinfo : EIATTR_EXIT_INSTR_OFFSETS
	.align		4
        /*0024*/ 	.byte	0x04, 0x1c
        /*0026*/ 	.short	(.L_70 - .L_69)


	//   ....[0]....
.L_69:
        /*0028*/ 	.word	0x00000010


	//----- nvinfo : EIATTR_MAX_THREADS
	.align		4
.L_70:
        /*002c*/ 	.byte	0x04, 0x05
        /*002e*/ 	.short	(.L_72 - .L_71)
.L_71:
        /*0030*/ 	.word	0x00000080
        /*0034*/ 	.word	0x00000001
        /*0038*/ 	.word	0x00000001


	//----- nvinfo : EIATTR_CBANK_PARAM_SIZE
	.align		4
.L_72:
        /*003c*/ 	.byte	0x03, 0x19
        /*003e*/ 	.short	0x0418


	//----- nvinfo : EIATTR_PARAM_CBANK
	.align		4
        /*0040*/ 	.byte	0x04, 0x0a
        /*0042*/ 	.short	(.L_74 - .L_73)
	.align		4
.L_73:
        /*0044*/ 	.word	index@(.nv.constant0._ZN7cutlass13device_kernelIN5flash19enable_sm80_to_sm89INS1_16FlashAttnFwdSm80INS1_25CollectiveMainloopFwdSm80ILi4ELi1ELb0EN4cute5tupleIJNS5_1CILi128EEENS7_ILi112EEENS7_ILi64EEEEEELi64ENS_10bfloat16_tEfNS_4arch4Sm80ELb0ELb0ELb0ELb0ELb1ELb0ELb1ELb1EEENS1_21CollectiveEpilogueFwdINS6_IJS8_SA_S9_EEENS6_IJNS7_ILi1EEESI_SI_EEESC_SE_Li128ELb0ELb1ELb1ELb0EEENS1_19SingleTileSchedulerILb0ELb1ELb1ELi128EEEEEEEEEvNT_6ParamsE)
        /*0048*/ 	.short	0x0210
        /*004a*/ 	.short	0x0418


	//----- nvinfo : EIATTR_SW_WAR
	.align		4
.L_74:
        /*004c*/ 	.byte	0x04, 0x36
        /*004e*/ 	.short	(.L_76 - .L_75)
.L_75:
        /*0050*/ 	.word	0x00000008
.L_76:


//--------------------- .nv.info._ZN7cutlass13device_kernelIN5flash19enable_sm80_to_sm89INS1_16FlashAttnFwdSm80INS1_25CollectiveMainloopFwdSm80ILi4ELi1ELb0EN4cute5tupleIJNS5_1CILi128EEENS7_ILi80EEENS7_ILi64EEEEEELi64ENS_10bfloat16_tEfNS_4arch4Sm80ELb0ELb0ELb0ELb1ELb1ELb0ELb1ELb1EEENS1_21CollectiveEpilogueFwdINS6_IJS8_SA_S9_EEENS6_IJNS7_ILi1EEESI_SI_EEESC_SE_Li128ELb1ELb1ELb1ELb0EEENS1_36VarlenDynamicPersistentTileSchedulerILi128ELi80ELi128ELi128ELb1ELb1ELb0ELb0ELb1ELb1EEEEEEEEEvNT_6ParamsE --------------------------
	.section	.nv.info._ZN7cutlass13device_kernelIN5flash19enable_sm80_to_sm89INS1_16FlashAttnFwdSm80INS1_25CollectiveMainloopFwdSm80ILi4ELi1ELb0EN4cute5tupleIJNS5_1CILi128EEENS7_ILi80EEENS7_ILi64EEEEEELi64ENS_10bfloat16_tEfNS_4arch4Sm80ELb0ELb0ELb0ELb1ELb1ELb0ELb1ELb1EEENS1_21CollectiveEpilogueFwdINS6_IJS8_SA_S9_EEENS6_IJNS7_ILi1EEESI_SI_EEESC_SE_Li128ELb1ELb1ELb1ELb0EEENS1_36VarlenDynamicPersistentTileSchedulerILi128ELi80ELi128ELi128ELb1ELb1ELb0ELb0ELb1ELb1EEEEEEEEEvNT_6ParamsE,"",@"SHT_CUDA_INFO"
	.sectionflags	@""
	.align	4


	//----- nvinfo : EIATTR_CUDA_API_VERSION
	.align		4
        /*0000*/ 	.byte	0x04, 0x37
        /*0002*/ 	.short	(.L_78 - .L_77)
.L_77:
        /*0004*/ 	.word	0x00000082


	//----- nvinfo : EIATTR_KPARAM_INFO
	.align		4
.L_78:
        /*0008*/ 	.byte	0x04, 0x17
        /*000a*/ 	.short	(.L_80 - .L_79)
.L_79:
        /*000c*/ 	.word	0x00000000
        /*0010*/ 	.short	0x0000
        /*0012*/ 	.short	0x0000
        /*0014*/ 	.byte	0x00, 0xf0, 0xe1, 0x10


	//----- nvinfo : EIATTR_SPARSE_MMA_MASK
	.align		4
.L_80:
        /*0018*/ 	.byte	0x03, 0x50
        /*001a*/ 	.short	0x0000


	//----- nvinfo : EIATTR_MAXREG_COUNT
	.align		4
        /*001c*/ 	.byte	0x03, 0x1b
        /*001e*/ 	.short	0x00ff


	//----- nvinfo : EIATTR_MERCURY_ISA_VERSION
	.align		4
        /*0020*/ 	.byte	0x03, 0x5f
        /*0022*/ 	.short	0x0101


	//----- nvinfo : EIATTR_EXIT_INSTR_OFFSETS
	.align		4
        /*0024*/ 	.byte	0x04, 0x1c
        /*0026*/ 	.short	(.L_82 - .L_81)


	//   ....[0]....
.L_81:
        /*0028*/ 	.word	0x00000010


	//----- nvinfo : EIATTR_MAX_THREADS
	.align		4
.L_82:
        /*002c*/ 	.byte	0x04, 0x05
        /*002e*/ 	.short	(.L_84 - .L_83)
.L_83:
        /*0030*/ 	.word	0x00000080
        /*0034*/ 	.word	0x00000001
        /*0038*/ 	.word	0x00000001


	//----- nvinfo : EIATTR_CBANK_PARAM_SIZE
	.align		4
.L_84:
        /*003c*/ 	.byte	0x03, 0x19
        /*003e*/ 	.short	0x0438


	//----- nvinfo : EIATTR_PARAM_CBANK
	.align		4
        /*0040*/ 	.byte	0x04, 0x0a
        /*0042*/ 	.short	(.L_86 - .L_85)
	.align		4
.L_85:
        /*0044*/ 	.word	index@(.nv.constant0._ZN7cutlass13device_kernelIN5flash19enable_sm80_to_sm89INS1_16FlashAttnFwdSm80INS1_25CollectiveMainloopFwdSm80ILi4ELi1ELb0EN4cute5tupleIJNS5_1CILi128EEENS7_ILi80EEENS7_ILi64EEEEEELi64ENS_10bfloat16_tEfNS_4arch4Sm80ELb0ELb0ELb0ELb1ELb1ELb0ELb1ELb1EEENS1_21CollectiveEpilogueFwdINS6_IJS8_SA_S9_EEENS6_IJNS7_ILi1EEESI_SI_EEESC_SE_Li128ELb1ELb1ELb1ELb0EEENS1_36VarlenDynamicPersistentTileSchedulerILi128ELi80ELi128ELi128ELb1ELb1ELb0ELb0ELb1ELb1EEEEEEEEEvNT_6ParamsE)
        /*0048*/ 	.short	0x0210
        /*004a*/ 	.short	0x0438


	//----- nvinfo : EIATTR_SW_WAR
	.align		4
.L_86:
        /*004c*/ 	.byte	0x04, 0x36
        /*004e*/ 	.short	(.L_88 - .L_87)
.L_87:
        /*0050*/ 	.word	0x00000008
.L_88:


//--------------------- .nv.info._ZN7cutlass13device_kernelIN5flash19enable_sm80_to_sm89INS1_16FlashAttnFwdSm80INS1_25CollectiveMainloopFwdSm80ILi4ELi1ELb0EN4cute5tupleIJNS5_1CILi128EEENS7_ILi80EEENS7_ILi64EEEEEELi64ENS_10bfloat16_tEfNS_4arch4Sm80ELb0ELb0ELb0ELb1ELb1ELb1ELb1ELb1EEENS1_21CollectiveEpilogueFwdINS6_IJS8_SA_S9_EEENS6_IJNS7_ILi1EEESI_SI_EEESC_SE_Li128ELb1ELb1ELb1ELb0EEENS1_36VarlenDynamicPersistentTileSchedulerILi128ELi80ELi128ELi128ELb1ELb1ELb0ELb0ELb1ELb1EEEEEEEEEvNT_6ParamsE --------------------------
	.section	.nv.info._ZN7cutlass13device_kernelIN5flash19enable_sm80_to_sm89INS1_16FlashAttnFwdSm80INS1_25CollectiveMainloopFwdSm80ILi4ELi1ELb0EN4cute5tupleIJNS5_1CILi128EEENS7_ILi80EEENS7_ILi64EEEEEELi64ENS_10bfloat16_tEfNS_4arch4Sm80ELb0ELb0ELb0ELb1ELb1ELb1ELb1ELb1EEENS1_21CollectiveEpilogueFwdINS6_IJS8_SA_S9_EEENS6_IJNS7_ILi1EEESI_SI_EEESC_SE_Li128ELb1ELb1ELb1ELb0EEENS1_36VarlenDynamicPersistentTileSchedulerILi128ELi80ELi128ELi128ELb1ELb1ELb0ELb0ELb1ELb1EEEEEEEEEvNT_6ParamsE,"",@"SHT_CUDA_INFO"
	.sectionflags	@""
	.align	4


	//----- nvinfo : EIATTR_CUDA_API_VERSION
	.align		4
        /*0000*/ 	.byte	0x04, 0x37
        /*0002*/ 	.short	(.L_90 - .L_89)
.L_89:
        /*0004*/ 	.word	0x00000082


	//----- nvinfo : EIATTR_KPARAM_INFO
	.align		4
.L_90:
        /*0008*/ 	.byte	0x04, 0x17
        /*000a*/ 	.short	(.L_92 - .L_91)
.L_91:
        /*000c*/ 	.word	0x00000000
        /*0010*/ 	.short	0x0000
        /*0012*/ 	.short	0x0000
        /*0014*/ 	.byte	0x00, 0xf0, 0xe1, 0x10


	//----- nvinfo : EIATTR_SPARSE_MMA_MASK
	.align		4
.L_92:
        /*0018*/ 	.byte	0x03, 0x50
        /*001a*/ 	.short	0x0000


	//----- nvinfo : EIATTR_MAXREG_COUNT
	.align		4
        /*001c*/ 	.byte	0x03, 0x1b
        /*001e*/ 	.short	0x00ff


	//----- nvinfo : EIATTR_MERCURY_ISA_VERSION
	.align		4
        /*0020*/ 	.byte	0x03, 0x5f
        /*0022*/ 	.short	0x0101


	//----- nvinfo : EIATTR_EXIT_INSTR_OFFSETS
	.align		4
        /*0024*/ 	.byte	0x04, 0x1c
        /*0026*/ 	.short	(.L_94 - .L_93)


	//   ....[0]....
.L_93:
        /*0028*/ 	.word	0x00000010


	//----- nvinfo : EIATTR_MAX_THREADS
	.align		4
.L_94:
        /*002c*/ 	.byte	0x04, 0x05
        /*002e*/ 	.short	(.L_96 - .L_95)
.L_95:
        /*0030*/ 	.word	0x00000080
        /*0034*/ 	.word	0x00000001
        /*0038*/ 	.word	0x00000001


	//----- nvinfo : EIATTR_CBANK_PARAM_SIZE
	.align		4
.L_96:
        /*003c*/ 	.byte	0x03, 0x19
        /*003e*/ 	.short	0x0438


	//----- nvinfo : EIATTR_PARAM_CBANK
	.align		4
        /*0040*/ 	.byte	0x04, 0x0a
        /*0042*/ 	.short	(.L_98 - .L_97)
	.align		4
.L_97:
        /*0044*/ 	.word	index@(.nv.constant0._ZN7cutlass13device_kernelIN5flash19enable_sm80_to_sm89INS1_16FlashAttnFwdSm80INS1_25CollectiveMainloopFwdSm80ILi4ELi1ELb0EN4cute5tupleIJNS5_1CILi128EEENS7_ILi80EEENS7_ILi64EEEEEELi64ENS_10bfloat16_tEfNS_4arch4Sm80ELb0ELb0ELb0ELb1ELb1ELb1ELb1ELb1EEENS1_21CollectiveEpilogueFwdINS6_IJS8_SA_S9_EEENS6_IJNS7_ILi1EEESI_SI_EEESC_SE_Li128ELb1ELb1ELb1ELb0EEENS1_36VarlenDynamicPersistentTileSchedulerILi128ELi80ELi128ELi128ELb1ELb1ELb0ELb0ELb1ELb1EEEEEEEEEvNT_6ParamsE)
        /*0048*/ 	.short	0x0210
        /*004a*/ 	.short	0x0438


	//----- nvinfo : EIATTR_SW_WAR
	.align		4
.L_98:
        /*004c*/ 	.byte	0x04, 0x36
        /*004e*/ 	.short	(.L_100 - .L_99)
.L_99:
        /*0050*/ 	.word	0x00000008
.L_100:


//--------------------- .nv.info._ZN7cutlass13device_kernelIN5flash19enable_sm80_to_sm89INS1_16FlashAttnFwdSm80INS1_25CollectiveMainloopFwdSm80ILi4ELi1ELb0EN4cute5tupleIJNS5_1CILi128EEENS7_ILi96EEENS7_ILi64EEEEEELi64ENS_10bfloat16_tEfNS_4arch4Sm80ELb0ELb1ELb0ELb0ELb1ELb0ELb1ELb1EEENS1_21CollectiveEpilogueFwdINS6_IJS8_SA_S9_EEENS6_IJNS7_ILi1EEESI_SI_EEESC_SE_Li128ELb0ELb1ELb1ELb0EEENS1_19SingleTileSchedulerILb0ELb1ELb1ELi128EEEEEEEEEvNT_6ParamsE --------------------------
	.section	.nv.info._ZN7cutlass13device_kernelIN5flash19enable_sm80_to_sm89INS1_16FlashAttnFwdSm80INS1_25CollectiveMainloopFwdSm80ILi4ELi1ELb0EN4cute5tupleIJNS5_1CILi128EEENS7_ILi96EEENS7_ILi64EEEEEELi64ENS_10bfloat16_tEfNS_4arch4Sm80ELb0ELb1ELb0ELb0ELb1ELb0ELb1ELb1EEENS1_21CollectiveEpilogueFwdINS6_IJS8_SA_S9_EEENS6_IJNS7_ILi1EEESI_SI_EEESC_SE_Li128ELb0ELb1ELb1ELb0EEENS1_19SingleTileSchedulerILb0ELb1ELb1ELi128EEEEEEEEEvNT_6ParamsE,"",@"SHT_CUDA_INFO"
	.sectionflags	@""
	.align	4


	//----- nvinfo : EIATTR_CUDA_API_VERSION
	.align		4
        /*0000*/ 	.byte	0x04, 0x37
        /*0002*/ 	.short	(.L_102 - .L_101)
.L_101:
        /*0004*/ 	.word	0x00000082


	//----- nvinfo : EIATTR_KPARAM_INFO
	.align		4
.L_102:
        /*0008*/ 	.byte	0x04, 0x17
        /*000a*/ 	.short	(.L_104 - .L_103)
.L_103:
        /*000c*/ 	.word	0x00000000
        /*0010*/ 	.short	0x0000
        /*0012*/ 	.short	0x0000
        /*0014*/ 	.byte	0x00, 0xf0, 0x61, 0x10


	//----- nvinfo : EIATTR_SPARSE_MMA_MASK
	.align		4
.L_104:
        /*0018*/ 	.byte	0x03, 0x50
        /*001a*/ 	.short	0x0000


	//----- nvinfo : EIATTR_MAXREG_COUNT
	.align		4
        /*001c*/ 	.byte	0x03, 0x1b
        /*001e*/ 	.short	0x00ff


	//----- nvinfo : EIATTR_MERCURY_ISA_VERSION
	.align		4
        /*0020*/ 	.byte	0x03, 0x5f
        /*0022*/ 	.short	0x0101


	//----- nvinfo : EIATTR_EXIT_INSTR_OFFSETS
	.align		4
        /*0024*/ 	.byte	0x04, 0x1c
        /*0026*/ 	.short	(.L_106 - .L_105)


	//   ....[0]....
.L_105:
        /*0028*/ 	.word	0x00000010


	//----- nvinfo : EIATTR_MAX_THREADS
	.align		4
.L_106:
        /*002c*/ 	.byte	0x04, 0x05
        /*002e*/ 	.short	(.L_108 - .L_107)
.L_107:
        /*0030*/ 	.word	0x00000080
        /*0034*/ 	.word	0x00000001
        /*0038*/ 	.word	0x00000001


	//----- nvinfo : EIATTR_CBANK_PARAM_SIZE
	.align		4
.L_108:
        /*003c*/ 	.byte	0x03, 0x19
        /*003e*/ 	.short	0x0418


	//----- nvinfo : EIATTR_PARAM_CBANK
	.align		4
        /*0040*/ 	.byte	0x04, 0x0a
        /*0042*/ 	.short	(.L_110 - .L_109)
	.align		4
.L_109:
        /*0044*/ 	.word	index@(.nv.constant0._ZN7cutlass13device_kernelIN5flash19enable_sm80_to_sm89INS1_16FlashAttnFwdSm80INS1_25CollectiveMainloopFwdSm80ILi4ELi1ELb0EN4cute5tupleIJNS5_1CILi128EEENS7_ILi96EEENS7_ILi64EEEEEELi64ENS_10bfloat16_tEfNS_4arch4Sm80ELb0ELb1ELb0ELb0ELb1ELb0ELb1ELb1EEENS1_21CollectiveEpilogueFwdINS6_IJS8_SA_S9_EEENS6_IJNS7_ILi1EEESI_SI_EEESC_SE_Li128ELb0ELb1ELb1ELb0EEENS1_19SingleTileSchedulerILb0ELb1ELb1ELi128EEEEEEEEEvNT_6ParamsE)
        /*0048*/ 	.short	0x0210
        /*004a*/ 	.short	0x0418


	//----- nvinfo : EIATTR_SW_WAR
	.align		4
.L_110:
        /*004c*/ 	.byte	0x04, 0x36
        /*004e*/ 	.short	(.L_112 - .L_111)
.L_111:
        /*0050*/ 	.word	0x00000008
.L_112:


//--------------------- .nv.info._ZN7cutlass13device_kernelIN5flash19enable_sm80_to_sm89INS1_16FlashAttnFwdSm80INS1_25CollectiveMainloopFwdSm80ILi4ELi1ELb0EN4cute5tupleIJNS5_1CILi128EEENS7_ILi80EEENS7_ILi64EEEEEELi64ENS_10bfloat16_tEfNS_4arch4Sm80ELb0ELb1ELb0ELb1ELb1ELb0ELb1ELb1EEENS1_21CollectiveEpilogueFwdINS6_IJS8_SA_S9_EEENS6_IJNS7_ILi1EEESI_SI_EEESC_SE_Li128ELb1ELb1ELb1ELb0EEENS1_36VarlenDynamicPersistentTileSchedulerILi128ELi80ELi128ELi128ELb1ELb1ELb0ELb1ELb0ELb1EEEEEEEEEvNT_6ParamsE --------------------------
	.section	.nv.info._ZN7cutlass13device_kernelIN5flash19enable_sm80_to_sm89INS1_16FlashAttnFwdSm80INS1_25CollectiveMainloopFwdSm80ILi4ELi1ELb0EN4cute5tupleIJNS5_1CILi128EEENS7_ILi80EEENS7_ILi64EEEEEELi64ENS_10bfloat16_tEfNS_4arch4Sm80ELb0ELb1ELb0ELb1ELb1ELb0ELb1ELb1EEENS1_21CollectiveEpilogueFwdINS6_IJS8_SA_S9_EEENS6_IJNS7_ILi1EEESI_SI_EEESC_SE_Li128ELb1ELb1ELb1ELb0EEENS1_36VarlenDynamicPersistentTileSchedulerILi128ELi80ELi128ELi128ELb1ELb1ELb0ELb1ELb0ELb1EEEEEEEEEvNT_6ParamsE,"",@"SHT_CUDA_INFO"
	.sectionflags	@""
	.align	4


	//----- nvinfo : EIATTR_CUDA_API_VERSION
	.align		4
        /*0000*/ 	.byte	0x04, 0x37
        /*0002*/ 	.short	(.L_114 - .L_113)
.L_113:
        /*0004*/ 	.word	0x00000082


	//----- nvinfo : EIATTR_KPARAM_INFO
	.align		4
.L_114:
        /*0008*/ 	.byte	0x04, 0x17
        /*000a*/ 	.short	(.L_116 - .L_115)
.L_115:
        /*000c*/ 	.word	0x00000000
        /*0010*/ 	.short	0x0000
        /*0012*/ 	.short	0x0000
        /*0014*/ 	.byte	0x00, 0xf0, 0xe1, 0x10


	//----- nvinfo : EIATTR_SPARSE_MMA_MASK
	.align		4
.L_116:
        /*0018*/ 	.byte	0x03, 0x50
        /*001a*/ 	.short	0x0000


	//----- nvinfo : EIATTR_MAXREG_COUNT
	.align		4
        /*001c*/ 	.byte	0x03, 0x1b
        /*001e*/ 	.short	0x00ff


	//----- nvinfo : EIATTR_MERCURY_ISA_VERSION
	.align		4
        /*0020*/ 	.byte	0x03, 0x5f
        /*0022*/ 	.short	0x0101


	//----- nvinfo : EIATTR_EXIT_INSTR_OFFSETS
	.align		4
        /*0024*/ 	.byte	0x04, 0x1c
        /*0026*/ 	.short	(.L_118 - .L_117)


	//   ....[0]....
.L_117:
        /*0028*/ 	.word	0x00000010


	//----- nvinfo : EIATTR_MAX_THREADS
	.align		4
.L_118:
        /*002c*/ 	.byte	0x04, 0x05
        /*002e*/ 	.short	(.L_120 - .L_119)
.L_119:
        /*0030*/ 	.word	0x00000080
        /*0034*/ 	.word	0x00000001
        /*0038*/ 	.word	0x00000001


	//----- nvinfo : EIATTR_CBANK_PARAM_SIZE
	.align		4
.L_120:
        /*003c*/ 	.byte	0x03, 0x19
        /*003e*/ 	.short	0x0438


	//----- nvinfo : EIATTR_PARAM_CBANK
	.align		4
        /*0040*/ 	.byte	0x04, 0x0a
        /*0042*/ 	.short	(.L_122 - .L_121)
	.align		4
.L_121:
        /*0044*/ 	.word	index@(.nv.constant0._ZN7cutlass13device_kernelIN5flash19enable_sm80_to_sm89INS1_16FlashAttnFwdSm80INS1_25CollectiveMainloopFwdSm80ILi4ELi1ELb0EN4cute5tupleIJNS5_1CILi128EEENS7_ILi80EEENS7_ILi64EEEEEELi64ENS_10bfloat16_tEfNS_4arch4Sm80ELb0ELb1ELb0ELb1ELb1ELb0ELb1ELb1EEENS1_21CollectiveEpilogueFwdINS6_IJS8_SA_S9_EEENS6_IJNS7_ILi1EEESI_SI_EEESC_SE_Li128ELb1ELb1ELb1ELb0EEENS1_36VarlenDynamicPersistentTileSchedulerILi128ELi80ELi128ELi128ELb1ELb1ELb0ELb1ELb0ELb1EEEEEEEEEvNT_6ParamsE)
        /*0048*/ 	.short	0x0210
        /*004a*/ 	.short	0x0438


	//----- nvinfo : EIATTR_SW_WAR
	.align		4
.L_122:
        /*004c*/ 	.byte	0x04, 0x36
        /*004e*/ 	.short	(.L_124 - .L_123)
.L_123:
        /*0050*/ 	.word	0x00000008
.L_124:


//--------------------- .nv.info._ZN7cutlass13device_kernelIN5flash19enable_sm80_to_sm89INS1_16FlashAttnFwdSm80INS1_25CollectiveMainloopFwdSm80ILi4ELi1ELb0EN4cute5tupleIJNS5_1CILi128EEENS7_ILi80EEENS7_ILi64EEEEEELi64ENS_10bfloat16_tEfNS_4arch4Sm80ELb0ELb1ELb0ELb1ELb1ELb1ELb1ELb1EEENS1_21CollectiveEpilogueFwdINS6_IJS8_SA_S9_EEENS6_IJNS7_ILi1EEESI_SI_EEESC_SE_Li128ELb1ELb1ELb1ELb0EEENS1_36VarlenDynamicPersistentTileSchedulerILi128ELi80ELi128ELi128ELb1ELb1ELb0ELb1ELb0ELb1EEEEEEEEEvNT_6ParamsE --------------------------
	.section	.nv.info._ZN7cutlass13device_kernelIN5flash19enable_sm80_to_sm89INS1_16FlashAttnFwdSm80INS1_25CollectiveMainloopFwdSm80ILi4ELi1ELb0EN4cute5tupleIJNS5_1CILi128EEENS7_ILi80EEENS7_ILi64EEEEEELi64ENS_10bfloat16_tEfNS_4arch4Sm80ELb0ELb1ELb0ELb1ELb1ELb1ELb1ELb1EEENS1_21CollectiveEpilogueFwdINS6_IJS8_SA_S9_EEENS6_IJNS7_ILi1EEESI_SI_EEESC_SE_Li128ELb1ELb1ELb1ELb0EEENS1_36VarlenDynamicPersistentTileSchedulerILi128ELi80ELi128ELi128ELb1ELb1ELb0ELb1ELb0ELb1EEEEEEEEEvNT_6ParamsE,"",@"SHT_CUDA_INFO"
	.sectionflags	@""
	.align	4


	//----- nvinfo : EIATTR_CUDA_API_VERSION
	.align		4
        /*0000*/ 	.byte	0x04, 0x37
        /*0002*/ 	.short	(.L_126 - .L_125)
.L_125:
        /*0004*/ 	.word	0x00000082


	//----- nvinfo : EIATTR_KPARAM_INFO
	.align		4
.L_126:
        /*0008*/ 	.byte	0x04, 0x17
        /*000a*/ 	.short	(.L_128 - .L_127)
.L_127:
        /*000c*/ 	.word	0x00000000
        /*0010*/ 	.short	0x0000
        /*0012*/ 	.short	0x0000
        /*0014*/ 	.byte	0x00, 0xf0, 0xe1, 0x10


	//----- nvinfo : EIATTR_SPARSE_MMA_MASK
	.align		4
.L_128:
        /*0018*/ 	.byte	0x03, 0x50
        /*001a*/ 	.short	0x0000


	//----- nvinfo : EIATTR_MAXREG_COUNT
	.align		4
        /*001c*/ 	.byte	0x03, 0x1b
        /*001e*/ 	.short	0x00ff


	//----- nvinfo : EIATTR_MERCURY_ISA_VERSION
	.align		4
        /*0020*/ 	.byte	0x03, 0x5f
        /*0022*/ 	.short	0x0101


	//----- nvinfo : EIATTR_EXIT_INSTR_OFFSETS
	.align		4
        /*0024*/ 	.byte	0x04, 0x1c
        /*0026*/ 	.short	(.L_130 - .L_129)


	//   ....[0]....
.L_129:
        /*0028*/ 	.word	0x00000010


	//----- nvinfo : EIATTR_MAX_THREADS
	.align		4
.L_130:
        /*002c*/ 	.byte	0x04, 0x05
        /*002e*/ 	.short	(.L_132 - .L_131)
.L_131:
        /*0030*/ 	.word	0x00000080
        /*0034*/ 	.word	0x00000001
        /*0038*/ 	.word	0x00000001


	//----- nvinfo : EIATTR_CBANK_PARAM_SIZE
	.align		4
.L_132:
        /*003c*/ 	.byte	0x03, 0x19
        /*003e*/ 	.short	0x0438


	//----- nvinfo : EIATTR_PARAM_CBANK
	.align		4
        /*0040*/ 	.byte	0x04, 0x0a
        /*0042*/ 	.short	(.L_134 - .L_133)
	.align		4
.L_133:
        /*0044*/ 	.word	index@(.nv.constant0._ZN7cutlass13device_kernelIN5flash19enable_sm80_to_sm89INS1_16FlashAttnFwdSm80INS1_25CollectiveMainloopFwdSm80ILi4ELi1ELb0EN4cute5tupleIJNS5_1CILi128EEENS7_ILi80EEENS7_ILi64EEEEEELi64ENS_10bfloat16_tEfNS_4arch4Sm80ELb0ELb1ELb0ELb1ELb1ELb1ELb1ELb1EEENS1_21CollectiveEpilogueFwdINS6_IJS8_SA_S9_EEENS6_IJNS7_ILi1EEESI_SI_EEESC_SE_Li128ELb1ELb1ELb1ELb0EEENS1_36VarlenDynamicPersistentTileSchedulerILi128ELi80ELi128ELi128ELb1ELb1ELb0ELb1ELb0ELb1EEEEEEEEEvNT_6ParamsE)
        /*0048*/ 	.short	0x0210
        /*004a*/ 	.short	0x0438


	//----- nvinfo : EIATTR_SW_WAR
	.align		4
.L_134:
        /*004c*/ 	.byte	0x04, 0x36
        /*004e*/ 	.short	(.L_136 - .L_135)
.L_135:
        /*0050*/ 	.word	0x00000008
.L_136:


//--------------------- .nv.info._ZN7cutlass13device_kernelIN5flash19enable_sm80_to_sm89INS1_16FlashAttnFwdSm80INS1_25CollectiveMainloopFwdSm80ILi4ELi1ELb0EN4cute5tupleIJNS5_1CILi128EEENS7_ILi112EEENS7_ILi64EEEEEELi64ENS_10bfloat16_tEfNS_4arch4Sm80ELb1ELb0ELb0ELb0ELb1ELb0ELb1ELb1EEENS1_21CollectiveEpilogueFwdINS6_IJS8_SA_S9_EEENS6_IJNS7_ILi1EEESI_SI_EEESC_SE_Li128ELb0ELb1ELb1ELb0EEENS1_30DynamicPersistentTileSchedulerILi128ELi128ELb1ELb1ELb0EEEEEEEEEvNT_6ParamsE --------------------------
	.section	.nv.info._ZN7cutlass13device_kernelIN5flash19enable_sm80_to_sm89INS1_16FlashAttnFwdSm80INS1_25CollectiveMainloopFwdSm80ILi4ELi1ELb0EN4cute5tupleIJNS5_1CILi128EEENS7_ILi112EEENS7_ILi64EEEEEELi64ENS_10bfloat16_tEfNS_4arch4Sm80ELb1ELb0ELb0ELb0ELb1ELb0ELb1ELb1EEENS1_21CollectiveEpilogueFwdINS6_IJS8_SA_S9_EEENS6_IJNS7_ILi1EEESI_SI_EEESC_SE_Li128ELb0ELb1ELb1ELb0EEENS1_30DynamicPersistentTileSchedulerILi128ELi128ELb1ELb1ELb0EEEEEEEEEvNT_6ParamsE,"",@"SHT_CUDA_INFO"
	.sectionflags	@""
	.align	4


	//----- nvinfo : EIATTR_CUDA_API_VERSION
	.align		4
        /*0000*/ 	.byte	0x04, 0x37
        /*0002*/ 	.short	(.L_138 - .L_137)
.L_137:
        /*0004*/ 	.word	0x00000082


	//----- nvinfo : EIATTR_KPARAM_INFO
	.align		4
.L_138:
        /*0008*/ 	.byte	0x04, 0x17
        /*000a*/ 	.short	(.L_140 - .L_139)
.L_139:
        /*000c*/ 	.word	0x00000000
        /*0010*/ 	.short	0x0000
        /*0012*/ 	.short	0x0000
        /*0014*/ 	.byte	0x00, 0xf0, 0xa1, 0x10


	//----- nvinfo : EIATTR_SPARSE_MMA_MASK
	.align		4
.L_140:
        /*0018*/ 	.byte	0x03, 0x50
        /*001a*/ 	.short	0x0000


	//----- nvinfo : EIATTR_MAXREG_COUNT
	.align		4
        /*001c*/ 	.byte	0x03, 0x1b
        /*001e*/ 	.short	0x00ff


	//----- nvinfo : EIATTR_MERCURY_ISA_VERSION
	.align		4
        /*0020*/ 	.byte	0x03, 0x5f
        /*0022*/ 	.short	0x0101


	//----- nvinfo : EIATTR_EXIT_INSTR_OFFSETS
	.align		4
        /*0024*/ 	.byte	0x04, 0x1c
        /*0026*/ 	.short	(.L_142 - .L_141)


	//   ....[0]....
.L_141:
        /*0028*/ 	.word	0x00000010


	//----- nvinfo : EIATTR_MAX_THREADS
	.align		4
.L_142:
        /*002c*/ 	.byte	0x04, 0x05
        /*002e*/ 	.short	(.L_144 - .L_143)
.L_143:
        /*0030*/ 	.word	0x00000080
        /*0034*/ 	.word	0x00000001
        /*0038*/ 	.word	0x00000001


	//----- nvinfo : EIATTR_CBANK_PARAM_SIZE
	.align		4
.L_144:
        /*003c*/ 	.byte	0x03, 0x19
        /*003e*/ 	.short	0x0428


	//----- nvinfo : EIATTR_PARAM_CBANK
	.align		4
        /*0040*/ 	.byte	0x04, 0x0a
        /*0042*/ 	.short	(.L_146 - .L_145)
	.align		4
.L_145:
        /*0044*/ 	.word	index@(.nv.constant0._ZN7cutlass13device_kernelIN5flash19enable_sm80_to_sm89INS1_16FlashAttnFwdSm80INS1_25CollectiveMainloopFwdSm80ILi4ELi1ELb0EN4cute5tupleIJNS5_1CILi128EEENS7_ILi112EEENS7_ILi64EEEEEELi64ENS_10bfloat16_tEfNS_4arch4Sm80ELb1ELb0ELb0ELb0ELb1ELb0ELb1ELb1EEENS1_21CollectiveEpilogueFwdINS6_IJS8_SA_S9_EEENS6_IJNS7_ILi1EEESI_SI_EEESC_SE_Li128ELb0ELb1ELb1ELb0EEENS1_30DynamicPersistentTileSchedulerILi128ELi128ELb1ELb1ELb0EEEEEEEEEvNT_6ParamsE)
        /*0048*/ 	.short	0x0210
        /*004a*/ 	.short	0x0428


	//----- nvinfo : EIATTR_SW_WAR
	.align		4
.L_146:
        /*004c*/ 	.byte	0x04, 0x36
        /*004e*/ 	.short	(.L_148 - .L_147)
.L_147:
        /*0050*/ 	.word	0x00000008
.L_148:


//--------------------- .nv.info._ZN7cutlass13device_kernelIN5flash19enable_sm80_to_sm89INS1_16FlashAttnFwdSm80INS1_25CollectiveMainloopFwdSm80ILi4ELi1ELb0EN4cute5tupleIJNS5_1CILi128EEENS7_ILi80EEENS7_ILi64EEEEEELi64ENS_10bfloat16_tEfNS_4arch4Sm80ELb1ELb0ELb0ELb1ELb1ELb0ELb1ELb1EEENS1_21CollectiveEpilogueFwdINS6_IJS8_SA_S9_EEENS6_IJNS7_ILi1EEESI_SI_EEESC_SE_Li128ELb1ELb1ELb1ELb0EEENS1_36VarlenDynamicPersistentTileSchedulerILi128ELi80ELi128ELi128ELb1ELb1ELb0ELb1ELb1ELb1EEEEEEEEEvNT_6ParamsE --------------------------
	.section	.nv.info._ZN7cutlass13device_kernelIN5flash19enable_sm80_to_sm89INS1_16FlashAttnFwdSm80INS1_25CollectiveMainloopFwdSm80ILi4ELi1ELb0EN4cute5tupleIJNS5_1CILi128EEENS7_ILi80EEENS7_ILi64EEEEEELi64ENS_10bfloat16_tEfNS_4arch4Sm80ELb1ELb0ELb0ELb1ELb1ELb0ELb1ELb1EEENS1_21CollectiveEpilogueFwdINS6_IJS8_SA_S9_EEENS6_IJNS7_ILi1EEESI_SI_EEESC_SE_Li128ELb1ELb1ELb1ELb0EEENS1_36VarlenDynamicPersistentTileSchedulerILi128ELi80ELi128ELi128ELb1ELb1ELb0ELb1ELb1ELb1EEEEEEEEEvNT_6ParamsE,"",@"SHT_CUDA_INFO"
	.sectionflags	@""
	.align	4


	//----- nvinfo : EIATTR_CUDA_API_VERSION
	.align		4
        /*0000*/ 	.byte	0x04, 0x37
        /*0002*/ 	.short	(.L_150 - .L_149)
.L_149:
        /*0004*/ 	.word	0x00000082


	//----- nvinfo : EIATTR_KPARAM_INFO
	.align		4
.L_150:
        /*0008*/ 	.byte	0x04, 0x17
        /*000a*/ 	.short	(.L_152 - .L_151)
.L_151:
        /*000c*/ 	.word	0x00000000
        /*0010*/ 	.short	0x0000
        /*0012*/ 	.short	0x0000
        /*0014*/ 	.byte	0x00, 0xf0, 0xe1, 0x10


	//----- nvinfo : EIATTR_SPARSE_MMA_MASK
	.align		4
.L_152:
        /*0018*/ 	.byte	0x03, 0x50
        /*001a*/ 	.short	0x0000


	//----- nvinfo : EIATTR_MAXREG_COUNT
	.align		4
        /*001c*/ 	.byte	0x03, 0x1b
        /*001e*/ 	.short	0x00ff


	//----- nvinfo : EIATTR_MERCURY_ISA_VERSION
	.align		4
        /*0020*/ 	.byte	0x03, 0x5f
        /*0022*/ 	.short	0x0101


	//----- nvinfo : EIATTR_EXIT_INSTR_OFFSETS
	.align		4
        /*0024*/ 	.byte	0x04, 0x1c
        /*0026*/ 	.short	(.L_154 - .L_153)


	//   ....[0]....
.L_153:
        /*0028*/ 	.word	0x00000010


	//----- nvinfo : EIATTR_MAX_THREADS
	.align		4
.L_154:
        /*002c*/ 	.byte	0x04, 0x05
        /*002e*/ 	.short	(.L_156 - .L_155)
.L_155:
        /*0030*/ 	.word	0x00000080
        /*0034*/ 	.word	0x00000001
        /*0038*/ 	.word	0x00000001


	//----- nvinfo : EIATTR_CBANK_PARAM_SIZE
	.align		4
.L_156:
        /*003c*/ 	.byte	0x03, 0x19
        /*003e*/ 	.short	0x0438


	//----- nvinfo : EIATTR_PARAM_CBANK
	.align		4
        /*0040*/ 	.byte	0x04, 0x0a
        /*0042*/ 	.short	(.L_158 - .L_157)
	.align		4
.L_157:
        /*0044*/ 	.word	index@(.nv.constant0._ZN7cutlass13device_kernelIN5flash19enable_sm80_to_sm89INS1_16FlashAttnFwdSm80INS1_25CollectiveMainloopFwdSm80ILi4ELi1ELb0EN4cute5tupleIJNS5_1CILi128EEENS7_ILi80EEENS7_ILi64EEEEEELi64ENS_10bfloat16_tEfNS_4arch4Sm80ELb1ELb0ELb0ELb1ELb1ELb0ELb1ELb1EEENS1_21CollectiveEpilogueFwdINS6_IJS8_SA_S9_EEENS6_IJNS7_ILi1EEESI_SI_EEESC_SE_Li128ELb1ELb1ELb1ELb0EEENS1_36VarlenDynamicPersistentTileSchedulerILi128ELi80ELi128ELi128ELb1ELb1ELb0ELb1ELb1ELb1EEEEEEEEEvNT_6ParamsE)
        /*0048*/ 	.short	0x0210
        /*004a*/ 	.short	0x0438


	//----- nvinfo : EIATTR_SW_WAR
	.align		4
.L_158:
        /*004c*/ 	.byte	0x04, 0x36
        /*004e*/ 	.short	(.L_160 - .L_159)
.L_159:
        /*0050*/ 	.word	0x00000008
.L_160:


//--------------------- .nv.info._ZN7cutlass13device_kernelIN5flash19enable_sm80_to_sm89INS1_16FlashAttnFwdSm80INS1_25CollectiveMainloopFwdSm80ILi4ELi1ELb0EN4cute5tupleIJNS5_1CILi128EEENS7_ILi80EEENS7_ILi64EEEEEELi64ENS_10bfloat16_tEfNS_4arch4Sm80ELb1ELb0ELb0ELb1ELb1ELb1ELb1ELb1EEENS1_21CollectiveEpilogueFwdINS6_IJS8_SA_S9_EEENS6_IJNS7_ILi1EEESI_SI_EEESC_SE_Li128ELb1ELb1ELb1ELb0EEENS1_36VarlenDynamicPersistentTileSchedulerILi128ELi80ELi128ELi128ELb1ELb1ELb0ELb1ELb1ELb1EEEEEEEEEvNT_6ParamsE --------------------------
	.section	.nv.info._ZN7cutlass13device_kernelIN5flash19enable_sm80_to_sm89INS1_16FlashAttnFwdSm80INS1_25CollectiveMainloopFwdSm80ILi4ELi1ELb0EN4cute5tupleIJNS5_1CILi128EEENS7_ILi80EEENS7_ILi64EEEEEELi64ENS_10bfloat16_tEfNS_4arch4Sm80ELb1ELb0ELb0ELb1ELb1ELb1ELb1ELb1EEENS1_21CollectiveEpilogueFwdINS6_IJS8_SA_S9_EEENS6_IJNS7_ILi1EEESI_SI_EEESC_SE_Li128ELb1ELb1ELb1ELb0EEENS1_36VarlenDynamicPersistentTileSchedulerILi128ELi80ELi128ELi128ELb1ELb1ELb0ELb1ELb1ELb1EEEEEEEEEvNT_6ParamsE,"",@"SHT_CUDA_INFO"
	.sectionflags	@""
	.align	4


	//----- nvinfo : EIATTR_CUDA_API_VERSION
	.align		4
        /*0000*/ 	.byte	0x04, 0x37
        /*0002*/ 	.short	(.L_162 - .L_161)
.L_161:
        /*0004*/ 	.word	0x00000082


	//----- nvinfo : EIATTR_KPARAM_INFO
	.align		4
.L_162:
        /*0008*/ 	.byte	0x04, 0x17
        /*000a*/ 	.short	(.L_164 - .L_163)
.L_163:
        /*000c*/ 	.word	0x00000000
        /*0010*/ 	.short	0x0000
        /*0012*/ 	.short	0x0000
        /*0014*/ 	.byte	0x00, 0xf0, 0xe1, 0x10


	//----- nvinfo : EIATTR_SPARSE_MMA_MASK
	.align		4
.L_164:
        /*0018*/ 	.byte	0x03, 0x50
        /*001a*/ 	.short	0x0000


	//----- nvinfo : EIATTR_MAXREG_COUNT
	.align		4
        /*001c*/ 	.byte	0x03, 0x1b
        /*001e*/ 	.short	0x00ff


	//----- nvinfo : EIATTR_MERCURY_ISA_VERSION
	.align		4
        /*0020*/ 	.byte	0x03, 0x5f
        /*0022*/ 	.short	0x0101


	//----- nvinfo : EIATTR_EXIT_INSTR_OFFSETS
	.align		4
        /*0024*/ 	.byte	0x04, 0x1c
        /*0026*/ 	.short	(.L_166 - .L_165)


	//   ....[0]....
.L_165:
        /*0028*/ 	.word	0x00000010


	//----- nvinfo : EIATTR_MAX_THREADS
	.align		4
.L_166:
        /*002c*/ 	.byte	0x04, 0x05
        /*002e*/ 	.short	(.L_168 - .L_167)
.L_167:
        /*0030*/ 	.word	0x00000080
        /*0034*/ 	.word	0x00000001
        /*0038*/ 	.word	0x00000001


	//----- nvinfo : EIATTR_CBANK_PARAM_SIZE
	.align		4
.L_168:
        /*003c*/ 	.byte	0x03, 0x19
        /*003e*/ 	.short	0x0438


	//----- nvinfo : EIATTR_PARAM_CBANK
	.align		4
        /*0040*/ 	.byte	0x04, 0x0a
        /*0042*/ 	.short	(.L_170 - .L_169)
	.align		4
.L_169:
        /*0044*/ 	.word	index@(.nv.constant0._ZN7cutlass13device_kernelIN5flash19enable_sm80_to_sm89INS1_16FlashAttnFwdSm80INS1_25CollectiveMainloopFwdSm80ILi4ELi1ELb0EN4cute5tupleIJNS5_1CILi128EEENS7_ILi80EEENS7_ILi64EEEEEELi64ENS_10bfloat16_tEfNS_4arch4Sm80ELb1ELb0ELb0ELb1ELb1ELb1ELb1ELb1EEENS1_21CollectiveEpilogueFwdINS6_IJS8_SA_S9_EEENS6_IJNS7_ILi1EEESI_SI_EEESC_SE_Li128ELb1ELb1ELb1ELb0EEENS1_36VarlenDynamicPersistentTileSchedulerILi128ELi80ELi128ELi128ELb1ELb1ELb0ELb1ELb1ELb1EEEEEEEEEvNT_6ParamsE)
        /*0048*/ 	.short	0x0210
        /*004a*/ 	.short	0x0438


	//----- nvinfo : EIATTR_SW_WAR
	.align		4
.L_170:
        /*004c*/ 	.byte	0x04, 0x36
        /*004e*/ 	.short	(.L_172 - .L_171)
.L_171:
        /*0050*/ 	.word	0x00000008
.L_172:


//--------------------- .nv.callgraph             --------------------------
	.section	.nv.callgraph,"",@"SHT_CUDA_CALLGRAPH"
	.align	4
	.sectionentsize	8
	.align		4
        /*0000*/ 	.word	0x00000000
	.align		4
        /*0004*/ 	.word	0xffffffff
	.align		4
        /*0008*/ 	.word	0x00000000
	.align		4
        /*000c*/ 	.word	0xfffffffe
	.align		4
        /*0010*/ 	.word	0x00000000
	.align		4
        /*0014*/ 	.word	0xfffffffd
	.align		4
        /*0018*/ 	.word	0x00000000
	.align		4
        /*001c*/ 	.word	0xfffffffc


//--------------------- .nv.constant4             --------------------------
	.section	.nv.constant4,"a",@progbits
	.align	8
	.align		8
.nv.constant4:
        /*0000*/ 	.dword	_ZN77_INTERNAL_c3abf77a_41_flash_fwd_hdim64_bf16_paged_split_sm80_cu_744032ad_34104cuda3std3__45__cpo5beginE
	.align		8
        /*0008*/ 	.dword	_ZN77_INTERNAL_c3abf77a_41_flash_fwd_hdim64_bf16_paged_split_sm80_cu_744032ad_34104cuda3std3__45__cpo3endE
	.align		8
        /*0010*/ 	.dword	_ZN77_INTERNAL_c3abf77a_41_flash_fwd_hdim64_bf16_paged_split_sm80_cu_744032ad_34104cuda3std3__45__cpo6cbeginE
	.align		8
        /*0018*/ 	.dword	_ZN77_INTERNAL_c3abf77a_41_flash_fwd_hdim64_bf16_paged_split_sm80_cu_744032ad_34104cuda3std3__45__cpo4cendE
	.align		8
        /*0020*/ 	.dword	_ZN77_INTERNAL_c3abf77a_41_flash_fwd_hdim64_bf16_paged_split_sm80_cu_744032ad_34104cuda3std3__479_GLOBAL__N__c3abf77a_41_flash_fwd_hdim64_bf16_paged_split_sm80_cu_744032ad_34106ignoreE
	.align		8
        /*0028*/ 	.dword	_ZN77_INTERNAL_c3abf77a_41_flash_fwd_hdim64_bf16_paged_split_sm80_cu_744032ad_34104cuda3std3__419piecewise_constructE
	.align		8
        /*0030*/ 	.dword	_ZN77_INTERNAL_c3abf77a_41_flash_fwd_hdim64_bf16_paged_split_sm80_cu_744032ad_34104cuda3std3__48in_placeE
	.align		8
        /*0038*/ 	.dword	_ZN77_INTERNAL_c3abf77a_41_flash_fwd_hdim64_bf16_paged_split_sm80_cu_744032ad_34104cuda3std6ranges3__45__cpo4swapE
	.align		8
        /*0040*/ 	.dword	_ZN77_INTERNAL_c3abf77a_41_flash_fwd_hdim64_bf16_paged_split_sm80_cu_744032ad_34104cuda3std6ranges3__45__cpo9iter_moveE
	.align		8
        /*0048*/ 	.dword	_ZN77_INTERNAL_c3abf77a_41_flash_fwd_hdim64_bf16_paged_split_sm80_cu_744032ad_34104cute7productE
	.align		8
        /*0050*/ 	.dword	_ZN77_INTERNAL_c3abf77a_41_flash_fwd_hdim64_bf16_paged_split_sm80_cu_744032ad_34104cute1_E


//--------------------- .text._ZN7cutlass13device_kernelIN5flash19enable_sm80_to_sm89INS1_16FlashAttnFwdSm80INS1_25CollectiveMainloopFwdSm80ILi4ELi1ELb0EN4cute5tupleIJNS5_1CILi128EEENS7_ILi112EEENS7_ILi64EEEEEELi64ENS_10bfloat16_tEfNS_4arch4Sm80ELb0ELb0ELb0ELb0ELb1ELb0ELb1ELb1EEENS1_21CollectiveEpilogueFwdINS6_IJS8_SA_S9_EEENS6_IJNS7_ILi1EEESI_SI_EEESC_SE_Li128ELb0ELb1ELb1ELb0EEENS1_19SingleTileSchedulerILb0ELb1ELb1ELi128EEEEEEEEEvNT_6ParamsE --------------------------
	.section	.text._ZN7cutlass13device_kernelIN5flash19enable_sm80_to_sm89INS1_16FlashAttnFwdSm80INS1_25CollectiveMainloopFwdSm80ILi4ELi1ELb0EN4cute5tupleIJNS5_1CILi128EEENS7_ILi112EEENS7_ILi64EEEEEELi64ENS_10bfloat16_tEfNS_4arch4Sm80ELb0ELb0ELb0ELb0ELb1ELb0ELb1ELb1EEENS1_21CollectiveEpilogueFwdINS6_IJS8_SA_S9_EEENS6_IJNS7_ILi1EEESI_SI_EEESC_SE_Li128ELb0ELb1ELb1ELb0EEENS1_19SingleTileSchedulerILb0ELb1ELb1ELi128EEEEEEEEEvNT_6ParamsE,"ax",@progbits
	.align	128
.text._ZN7cutlass13device_kernelIN5flash19enable_sm80_to_sm89INS1_16FlashAttnFwdSm80INS1_25CollectiveMainloopFwdSm80ILi4ELi1ELb0EN4cute5tupleIJNS5_1CILi128EEENS7_ILi112EEENS7_ILi64EEEEEELi64ENS_10bfloat16_tEfNS_4arch4Sm80ELb0ELb0ELb0ELb0ELb1ELb0ELb1ELb1EEENS1_21CollectiveEpilogueFwdINS6_IJS8_SA_S9_EEENS6_IJNS7_ILi1EEESI_SI_EEESC_SE_Li128ELb0ELb1ELb1ELb0EEENS1_19SingleTileSchedulerILb0ELb1ELb1ELi128EEEEEEEEEvNT_6ParamsE:
        .type           _ZN7cutlass13device_kernelIN5flash19enable_sm80_to_sm89INS1_16FlashAttnFwdSm80INS1_25CollectiveMainloopFwdSm80ILi4ELi1ELb0EN4cute5tupleIJNS5_1CILi128EEENS7_ILi112EEENS7_ILi64EEEEEELi64ENS_10bfloat16_tEfNS_4arch4Sm80ELb0ELb0ELb0ELb0ELb1ELb0ELb1ELb1EEENS1_21CollectiveEpilogueFwdINS6_IJS8_SA_S9_EEENS6_IJNS7_ILi1EEESI_SI_EEESC_SE_Li128ELb0ELb1ELb1ELb0EEENS1_19SingleTileSchedulerILb0ELb1ELb1ELi128EEEEEEEEEvNT_6ParamsE,@function
        .size           _ZN7cutlass13device_kernelIN5flash19enable_sm80_to_sm89INS1_16FlashAttnFwdSm80INS1_25CollectiveMainloopFwdSm80ILi4ELi1ELb0EN4cute5tupleIJNS5_1CILi128EEENS7_ILi112EEENS7_ILi64EEEEEELi64ENS_10bfloat16_tEfNS_4arch4Sm80ELb0ELb0ELb0ELb0ELb1ELb0ELb1ELb1EEENS1_21CollectiveEpilogueFwdINS6_IJS8_SA_S9_EEENS6_IJNS7_ILi1EEESI_SI_EEESC_SE_Li128ELb0ELb1ELb1ELb0EEENS1_19SingleTileSchedulerILb0ELb1ELb1ELi128EEEEEEEEEvNT_6ParamsE,(.L_x_9 - _ZN7cutlass13device_kernelIN5flash19enable_sm80_to_sm89INS1_16FlashAttnFwdSm80INS1_25CollectiveMainloopFwdSm80ILi4ELi1ELb0EN4cute5tupleIJNS5_1CILi128EEENS7_ILi112EEENS7_ILi64EEEEEELi64ENS_10bfloat16_tEfNS_4arch4Sm80ELb0ELb0ELb0ELb0ELb1ELb0ELb1ELb1EEENS1_21CollectiveEpilogueFwdINS6_IJS8_SA_S9_EEENS6_IJNS7_ILi1EEESI_SI_EEESC_SE_Li128ELb0ELb1ELb1ELb0EEENS1_19SingleTileSchedulerILb0ELb1ELb1ELi128EEEEEEEEEvNT_6ParamsE)
        .other          _ZN7cutlass13device_kernelIN5flash19enable_sm80_to_sm89INS1_16FlashAttnFwdSm80INS1_25CollectiveMainloopFwdSm80ILi4ELi1ELb0EN4cute5tupleIJNS5_1CILi128EEENS7_ILi112EEENS7_ILi64EEEEEELi64ENS_10bfloat16_tEfNS_4arch4Sm80ELb0ELb0ELb0ELb0ELb1ELb0ELb1ELb1EEENS1_21CollectiveEpilogueFwdINS6_IJS8_SA_S9_EEENS6_IJNS7_ILi1EEESI_SI_EEESC_SE_Li128ELb0ELb1ELb1ELb0EEENS1_19SingleTileSchedulerILb0ELb1ELb1ELi128EEEEEEEEEvNT_6ParamsE,@"STO_CUDA_ENTRY STV_DEFAULT"
_ZN7cutlass13device_kernelIN5flash19enable_sm80_to_sm89INS1_16FlashAttnFwdSm80INS1_25CollectiveMainloopFwdSm80ILi4ELi1ELb0EN4cute5tupleIJNS5_1CILi128EEENS7_ILi112EEENS7_ILi64EEEEEELi64ENS_10bfloat16_tEfNS_4arch4Sm80ELb0ELb0ELb0ELb0ELb1ELb0ELb1ELb1EEENS1_21CollectiveEpilogueFwdINS6_IJS8_SA_S9_EEENS6_IJNS7_ILi1EEESI_SI_EEESC_SE_Li128ELb0ELb1ELb1ELb0EEENS1_19SingleTileSchedulerILb0ELb1ELb1ELi128EEEEEEEEEvNT_6ParamsE:
[----:B------:R-:W-:Y:S01]  /*0000*/  LDC R1, c[0x0][0x28] ;  /* 0x00000a00ff017b82 */ /* 0x000fe20000000800 */
[----:B------:R-:W-:Y:S05]  /*0010*/  EXIT ;  /* 0x000000000000794d */ /* 0x000fea0003800000 */
.L_x_0:
[----:B------:R-:W-:-:S00]  /*0020*/  BRA `(.L_x_0) ;  /* 0xfffffffc00fc7947 */ /* 0x000fc0000383ffff */
[----:B------:R-:W-:-:S00]  /*0030*/  NOP ;  /* 0x0000000000007918 */ /* 0x000fc00000000000 */
        /* <DEDUP_REMOVED lines=12> */
.L_x_9:


//--------------------- .text._ZN7cutlass13device_kernelIN5flash19enable_sm80_to_sm89INS1_16FlashAttnFwdSm80INS1_25CollectiveMainloopFwdSm80ILi4ELi1ELb0EN4cute5tupleIJNS5_1CILi128EEENS7_ILi80EEENS7_ILi64EEEEEELi64ENS_10bfloat16_tEfNS_4arch4Sm80ELb0ELb0ELb0ELb1ELb1ELb0ELb1ELb1EEENS1_21CollectiveEpilogueFwdINS6_IJS8_SA_S9_EEENS6_IJNS7_ILi1EEESI_SI_EEESC_SE_Li128ELb1ELb1ELb1ELb0EEENS1_36VarlenDynamicPersistentTileSchedulerILi128ELi80ELi128ELi128ELb1ELb1ELb0ELb0ELb1ELb1EEEEEEEEEvNT_6ParamsE --------------------------
	.section	.text._ZN7cutlass13device_kernelIN5flash19enable_sm80_to_sm89INS1_16FlashAttnFwdSm80INS1_25CollectiveMainloopFwdSm80ILi4ELi1ELb0EN4cute5tupleIJNS5_1CILi128EEENS7_ILi80EEENS7_ILi64EEEEEELi64ENS_10bfloat16_tEfNS_4arch4Sm80ELb0ELb0ELb0ELb1ELb1ELb0ELb1ELb1EEENS1_21CollectiveEpilogueFwdINS6_IJS8_SA_S9_EEENS6_IJNS7_ILi1EEESI_SI_EEESC_SE_Li128ELb1ELb1ELb1ELb0EEENS1_36VarlenDynamicPersistentTileSchedulerILi128ELi80ELi128ELi128ELb1ELb1ELb0ELb0ELb1ELb1EEEEEEEEEvNT_6ParamsE,"ax",@progbits
	.align	128
.text._ZN7cutlass13device_kernelIN5flash19enable_sm80_to_sm89INS1_16FlashAttnFwdSm80INS1_25CollectiveMainloopFwdSm80ILi4ELi1ELb0EN4cute5tupleIJNS5_1CILi128EEENS7_ILi80EEENS7_ILi64EEEEEELi64ENS_10bfloat16_tEfNS_4arch4Sm80ELb0ELb0ELb0ELb1ELb1ELb0ELb1ELb1EEENS1_21CollectiveEpilogueFwdINS6_IJS8_SA_S9_EEENS6_IJNS7_ILi1EEESI_SI_EEESC_SE_Li128ELb1ELb1ELb1ELb0EEENS1_36VarlenDynamicPersistentTileSchedulerILi128ELi80ELi128ELi128ELb1ELb1ELb0ELb0ELb1ELb1EEEEEEEEEvNT_6ParamsE:
        .type           _ZN7cutlass13device_kernelIN5flash19enable_sm80_to_sm89INS1_16FlashAttnFwdSm80INS1_25CollectiveMainloopFwdSm80ILi4ELi1ELb0EN4cute5tupleIJNS5_1CILi128EEENS7_ILi80EEENS7_ILi64EEEEEELi64ENS_10bfloat16_tEfNS_4arch4Sm80ELb0ELb0ELb0ELb1ELb1ELb0ELb1ELb1EEENS1_21CollectiveEpilogueFwdINS6_IJS8_SA_S9_EEENS6_IJNS7_ILi1EEESI_SI_EEESC_SE_Li128ELb1ELb1ELb1ELb0EEENS1_36VarlenDynamicPersistentTileSchedulerILi128ELi80ELi128ELi128ELb1ELb1ELb0ELb0ELb1ELb1EEEEEEEEEvNT_6ParamsE,@function
        .size           _ZN7cutlass13device_kernelIN5flash19enable_sm80_to_sm89INS1_16FlashAttnFwdSm80INS1_25CollectiveMainloopFwdSm80ILi4ELi1ELb0EN4cute5tupleIJNS5_1CILi128EEENS7_ILi80EEENS7_ILi64EEEEEELi64ENS_10bfloat16_tEfNS_4arch4Sm80ELb0ELb0ELb0ELb1ELb1ELb0ELb1ELb1EEENS1_21CollectiveEpilogueFwdINS6_IJS8_SA_S9_EEENS6_IJNS7_ILi1EEESI_SI_EEESC_SE_Li128ELb1ELb1ELb1ELb0EEENS1_36VarlenDynamicPersistentTileSchedulerILi128ELi80ELi128ELi128ELb1ELb1ELb0ELb0ELb1ELb1EEEEEEEEEvNT_6ParamsE,(.L_x_10 - _ZN7cutlass13device_kernelIN5flash19enable_sm80_to_sm89INS1_16FlashAttnFwdSm80INS1_25CollectiveMainloopFwdSm80ILi4ELi1ELb0EN4cute5tupleIJNS5_1CILi128EEENS7_ILi80EEENS7_ILi64EEEEEELi64ENS_10bfloat16_tEfNS_4arch4Sm80ELb0ELb0ELb0ELb1ELb1ELb0ELb1ELb1EEENS1_21CollectiveEpilogueFwdINS6_IJS8_SA_S9_EEENS6_IJNS7_ILi1EEESI_SI_EEESC_SE_Li128ELb1ELb1ELb1ELb0EEENS1_36VarlenDynamicPersistentTileSchedulerILi128ELi80ELi128ELi128ELb1ELb1ELb0ELb0ELb1ELb1EEEEEEEEEvNT_6ParamsE)
        .other          _ZN7cutlass13device_kernelIN5flash19enable_sm80_to_sm89INS1_16FlashAttnFwdSm80INS1_25CollectiveMainloopFwdSm80ILi4ELi1ELb0EN4cute5tupleIJNS5_1CILi128EEENS7_ILi80EEENS7_ILi64EEEEEELi64ENS_10bfloat16_tEfNS_4arch4Sm80ELb0ELb0ELb0ELb1ELb1ELb0ELb1ELb1EEENS1_21CollectiveEpilogueFwdINS6_IJS8_SA_S9_EEENS6_IJNS7_ILi1EEESI_SI_EEESC_SE_Li128ELb1ELb1ELb1ELb0EEENS1_36VarlenDynamicPersistentTileSchedulerILi128ELi80ELi128ELi128ELb1ELb1ELb0ELb0ELb1ELb1EEEEEEEEEvNT_6ParamsE,@"STO_CUDA_ENTRY STV_DEFAULT"
_ZN7cutlass13device_kernelIN5flash19enable_sm80_to_sm89INS1_16FlashAttnFwdSm80INS1_25CollectiveMainloopFwdSm80ILi4ELi1ELb0EN4cute5tupleIJNS5_1CILi128EEENS7_ILi80EEENS7_ILi64EEEEEELi64ENS_10bfloat16_tEfNS_4arch4Sm80ELb0ELb0ELb0ELb1ELb1ELb0ELb1ELb1EEENS1_21CollectiveEpilogueFwdINS6_IJS8_SA_S9_EEENS6_IJNS7_ILi1EEESI_SI_EEESC_SE_Li128ELb1ELb1ELb1ELb0EEENS1_36VarlenDynamicPersistentTileSchedulerILi128ELi80ELi128ELi128ELb1ELb1ELb0ELb0ELb1ELb1EEEEEEEEEvNT_6ParamsE:
[----:B------:R-:W-:Y:S01]  /*0000*/  LDC R1, c[0x0][0x28] ;  /* 0x00000a00ff017b82 */ /* 0x000fe20000000800 */
[----:B------:R-:W-:Y:S05]  /*0010*/  EXIT ;  /* 0x000000000000794d */ /* 0x000fea0003800000 */
.L_x_1:
        /* <DEDUP_REMOVED lines=14> */
.L_x_10:


//--------------------- .text._ZN7cutlass13device_kernelIN5flash19enable_sm80_to_sm89INS1_16FlashAttnFwdSm80INS1_25CollectiveMainloopFwdSm80ILi4ELi1ELb0EN4cute5tupleIJNS5_1CILi128EEENS7_ILi80EEENS7_ILi64EEEEEELi64ENS_10bfloat16_tEfNS_4arch4Sm80ELb0ELb0ELb0ELb1ELb1ELb1ELb1ELb1EEENS1_21CollectiveEpilogueFwdINS6_IJS8_SA_S9_EEENS6_IJNS7_ILi1EEESI_SI_EEESC_SE_Li128ELb1ELb1ELb1ELb0EEENS1_36VarlenDynamicPersistentTileSchedulerILi128ELi80ELi128ELi128ELb1ELb1ELb0ELb0ELb1ELb1EEEEEEEEEvNT_6ParamsE --------------------------
	.section	.text._ZN7cutlass13device_kernelIN5flash19enable_sm80_to_sm89INS1_16FlashAttnFwdSm80INS1_25CollectiveMainloopFwdSm80ILi4ELi1ELb0EN4cute5tupleIJNS5_1CILi128EEENS7_ILi80EEENS7_ILi64EEEEEELi64ENS_10bfloat16_tEfNS_4arch4Sm80ELb0ELb0ELb0ELb1ELb1ELb1ELb1ELb1EEENS1_21CollectiveEpilogueFwdINS6_IJS8_SA_S9_EEENS6_IJNS7_ILi1EEESI_SI_EEESC_SE_Li128ELb1ELb1ELb1ELb0EEENS1_36VarlenDynamicPersistentTileSchedulerILi128ELi80ELi128ELi128ELb1ELb1ELb0ELb0ELb1ELb1EEEEEEEEEvNT_6ParamsE,"ax",@progbits
	.align	128
.text._ZN7cutlass13device_kernelIN5flash19enable_sm80_to_sm89INS1_16FlashAttnFwdSm80INS1_25CollectiveMainloopFwdSm80ILi4ELi1ELb0EN4cute5tupleIJNS5_1CILi128EEENS7_ILi80EEENS7_ILi64EEEEEELi64ENS_10bfloat16_tEfNS_4arch4Sm80ELb0ELb0ELb0ELb1ELb1ELb1ELb1ELb1EEENS1_21CollectiveEpilogueFwdINS6_IJS8_SA_S9_EEENS6_IJNS7_ILi1EEESI_SI_EEESC_SE_Li128ELb1ELb1ELb1ELb0EEENS1_36VarlenDynamicPersistentTileSchedulerILi128ELi80ELi128ELi128ELb1ELb1ELb0ELb0ELb1ELb1EEEEEEEEEvNT_6ParamsE:
        .type           _ZN7cutlass13device_kernelIN5flash19enable_sm80_to_sm89INS1_16FlashAttnFwdSm80INS1_25CollectiveMainloopFwdSm80ILi4ELi1ELb0EN4cute5tupleIJNS5_1CILi128EEENS7_ILi80EEENS7_ILi64EEEEEELi64ENS_10bfloat16_tEfNS_4arch4Sm80ELb0ELb0ELb0ELb1ELb1ELb1ELb1ELb1EEENS1_21CollectiveEpilogueFwdINS6_IJS8_SA_S9_EEENS6_IJNS7_ILi1EEESI_SI_EEESC_SE_Li128ELb1ELb1ELb1ELb0EEENS1_36VarlenDynamicPersistentTileSchedulerILi128ELi80ELi128ELi128ELb1ELb1ELb0ELb0ELb1ELb1EEEEEEEEEvNT_6ParamsE,@function
        .size           _ZN7cutlass13device_kernelIN5flash19enable_sm80_to_sm89INS1_16FlashAttnFwdSm80INS1_25CollectiveMainloopFwdSm80ILi4ELi1ELb0EN4cute5tupleIJNS5_1CILi128EEENS7_ILi80EEENS7_ILi64EEEEEELi64ENS_10bfloat16_tEfNS_4arch4Sm80ELb0ELb0ELb0ELb1ELb1ELb1ELb1ELb1EEENS1_21CollectiveEpilogueFwdINS6_IJS8_SA_S9_EEENS6_IJNS7_ILi1EEESI_SI_EEESC_SE_Li128ELb1ELb1ELb1ELb0EEENS1_36VarlenDynamicPersistentTileSchedulerILi128ELi80ELi128ELi128ELb1ELb1ELb0ELb0ELb1ELb1EEEEEEEEEvNT_6ParamsE,(.L_x_11 - _ZN7cutlass13device_kernelIN5flash19enable_sm80_to_sm89INS1_16FlashAttnFwdSm80INS1_25CollectiveMainloopFwdSm80ILi4ELi1ELb0EN4cute5tupleIJNS5_1CILi128EEENS7_ILi80EEENS7_ILi64EEEEEELi64ENS_10bfloat16_tEfNS_4arch4Sm80ELb0ELb0ELb0ELb1ELb1ELb1ELb1ELb1EEENS1_21CollectiveEpilogueFwdINS6_IJS8_SA_S9_EEENS6_IJNS7_ILi1EEESI_SI_EEESC_SE_Li128ELb1ELb1ELb1ELb0EEENS1_36VarlenDynamicPersistentTileSchedulerILi128ELi80ELi128ELi128ELb1ELb1ELb0ELb0ELb1ELb1EEEEEEEEEvNT_6ParamsE)
        .other          _ZN7cutlass13device_kernelIN5flash19enable_sm80_to_sm89INS1_16FlashAttnFwdSm80INS1_25CollectiveMainloopFwdSm80ILi4ELi1ELb0EN4cute5tupleIJNS5_1CILi128EEENS7_ILi80EEENS7_ILi64EEEEEELi64ENS_10bfloat16_tEfNS_4arch4Sm80ELb0ELb0ELb0ELb1ELb1ELb1ELb1ELb1EEENS1_21CollectiveEpilogueFwdINS6_IJS8_SA_S9_EEENS6_IJNS7_ILi1EEESI_SI_EEESC_SE_Li128ELb1ELb1ELb1ELb0EEENS1_36VarlenDynamicPersistentTileSchedulerILi128ELi80ELi128ELi128ELb1ELb1ELb0ELb0ELb1ELb1EEEEEEEEEvNT_6ParamsE,@"STO_CUDA_ENTRY STV_DEFAULT"
_ZN7cutlass13device_kernelIN5flash19enable_sm80_to_sm89INS1_16FlashAttnFwdSm80INS1_25CollectiveMainloopFwdSm80ILi4ELi1ELb0EN4cute5tupleIJNS5_1CILi128EEENS7_ILi80EEENS7_ILi64EEEEEELi64ENS_10bfloat16_tEfNS_4arch4Sm80ELb0ELb0ELb0ELb1ELb1ELb1ELb1ELb1EEENS1_21CollectiveEpilogueFwdINS6_IJS8_SA_S9_EEENS6_IJNS7_ILi1EEESI_SI_EEESC_SE_Li128ELb1ELb1ELb1ELb0EEENS1_36VarlenDynamicPersistentTileSchedulerILi128ELi80ELi128ELi128ELb1ELb1ELb0ELb0ELb1ELb1EEEEEEEEEvNT_6ParamsE:
[----:B------:R-:W-:Y:S01]  /*0000*/  LDC R1, c[0x0][0x28] ;  /* 0x00000a00ff017b82 */ /* 0x000fe20000000800 */
[----:B------:R-:W-:Y:S05]  /*0010*/  EXIT ;  /* 0x000000000000794d */ /* 0x000fea0003800000 */
.L_x_2:
        /* <DEDUP_REMOVED lines=14> */
.L_x_11:


//--------------------- .text._ZN7cutlass13device_kernelIN5flash19enable_sm80_to_sm89INS1_16FlashAttnFwdSm80INS1_25CollectiveMainloopFwdSm80ILi4ELi1ELb0EN4cute5tupleIJNS5_1CILi128EEENS7_ILi96EEENS7_ILi64EEEEEELi64ENS_10bfloat16_tEfNS_4arch4Sm80ELb0ELb1ELb0ELb0ELb1ELb0ELb1ELb1EEENS1_21CollectiveEpilogueFwdINS6_IJS8_SA_S9_EEENS6_IJNS7_ILi1EEESI_SI_EEESC_SE_Li128ELb0ELb1ELb1ELb0EEENS1_19SingleTileSchedulerILb0ELb1ELb1ELi128EEEEEEEEEvNT_6ParamsE --------------------------
	.section	.text._ZN7cutlass13device_kernelIN5flash19enable_sm80_to_sm89INS1_16FlashAttnFwdSm80INS1_25CollectiveMainloopFwdSm80ILi4ELi1ELb0EN4cute5tupleIJNS5_1CILi128EEENS7_ILi96EEENS7_ILi64EEEEEELi64ENS_10bfloat16_tEfNS_4arch4Sm80ELb0ELb1ELb0ELb0ELb1ELb0ELb1ELb1EEENS1_21CollectiveEpilogueFwdINS6_IJS8_SA_S9_EEENS6_IJNS7_ILi1EEESI_SI_EEESC_SE_Li128ELb0ELb1ELb1ELb0EEENS1_19SingleTileSchedulerILb0ELb1ELb1ELi128EEEEEEEEEvNT_6ParamsE,"ax",@progbits
	.align	128
.text._ZN7cutlass13device_kernelIN5flash19enable_sm80_to_sm89INS1_16FlashAttnFwdSm80INS1_25CollectiveMainloopFwdSm80ILi4ELi1ELb0EN4cute5tupleIJNS5_1CILi128EEENS7_ILi96EEENS7_ILi64EEEEEELi64ENS_10bfloat16_tEfNS_4arch4Sm80ELb0ELb1ELb0ELb0ELb1ELb0ELb1ELb1EEENS1_21CollectiveEpilogueFwdINS6_IJS8_SA_S9_EEENS6_IJNS7_ILi1EEESI_SI_EEESC_SE_Li128ELb0ELb1ELb1ELb0EEENS1_19SingleTileSchedulerILb0ELb1ELb1ELi128EEEEEEEEEvNT_6ParamsE:
        .type           _ZN7cutlass13device_kernelIN5flash19enable_sm80_to_sm89INS1_16FlashAttnFwdSm80INS1_25CollectiveMainloopFwdSm80ILi4ELi1ELb0EN4cute5tupleIJNS5_1CILi128EEENS7_ILi96EEENS7_ILi64EEEEEELi64ENS_10bfloat16_tEfNS_4arch4Sm80ELb0ELb1ELb0ELb0ELb1ELb0ELb1ELb1EEENS1_21CollectiveEpilogueFwdINS6_IJS8_SA_S9_EEENS6_IJNS7_ILi1EEESI_SI_EEESC_SE_Li128ELb0ELb1ELb1ELb0EEENS1_19SingleTileSchedulerILb0ELb1ELb1ELi128EEEEEEEEEvNT_6ParamsE,@function
        .size           _ZN7cutlass13device_kernelIN5flash19enable_sm80_to_sm89INS1_16FlashAttnFwdSm80INS1_25CollectiveMainloopFwdSm80ILi4ELi1ELb0EN4cute5tupleIJNS5_1CILi128EEENS7_ILi96EEENS7_ILi64EEEEEELi64ENS_10bfloat16_tEfNS_4arch4Sm80ELb0ELb1ELb0ELb0ELb1ELb0ELb1ELb1EEENS1_21CollectiveEpilogueFwdINS6_IJS8_SA_S9_EEENS6_IJNS7_ILi1EEESI_SI_EEESC_SE_Li128ELb0ELb1ELb1ELb0EEENS1_19SingleTileSchedulerILb0ELb1ELb1ELi128EEEEEEEEEvNT_6ParamsE,(.L_x_12 - _ZN7cutlass13device_kernelIN5flash19enable_sm80_to_sm89INS1_16FlashAttnFwdSm80INS1_25CollectiveMainloopFwdSm80ILi4ELi1ELb0EN4cute5tupleIJNS5_1CILi128EEENS7_ILi96EEENS7_ILi64EEEEEELi64ENS_10bfloat16_tEfNS_4arch4Sm80ELb0ELb1ELb0ELb0ELb1ELb0ELb1ELb1EEENS1_21CollectiveEpilogueFwdINS6_IJS8_SA_S9_EEENS6_IJNS7_ILi1EEESI_SI_EEESC_SE_Li128ELb0ELb1ELb1ELb0EEENS1_19SingleTileSchedulerILb0ELb1ELb1ELi128EEEEEEEEEvNT_6ParamsE)
        .other          _ZN7cutlass13device_kernelIN5flash19enable_sm80_to_sm89INS1_16FlashAttnFwdSm80INS1_25CollectiveMainloopFwdSm80ILi4ELi1ELb0EN4cute5tupleIJNS5_1CILi128EEENS7_ILi96EEENS7_ILi64EEEEEELi64ENS_10bfloat16_tEfNS_4arch4Sm80ELb0ELb1ELb0ELb0ELb1ELb0ELb1ELb1EEENS1_21CollectiveEpilogueFwdINS6_IJS8_SA_S9_EEENS6_IJNS7_ILi1EEESI_SI_EEESC_SE_Li128ELb0ELb1ELb1ELb0EEENS1_19SingleTileSchedulerILb0ELb1ELb1ELi128EEEEEEEEEvNT_6ParamsE,@"STO_CUDA_ENTRY STV_DEFAULT"
_ZN7cutlass13device_kernelIN5flash19enable_sm80_to_sm89INS1_16FlashAttnFwdSm80INS1_25CollectiveMainloopFwdSm80ILi4ELi1ELb0EN4cute5tupleIJNS5_1CILi128EEENS7_ILi96EEENS7_ILi64EEEEEELi64ENS_10bfloat16_tEfNS_4arch4Sm80ELb0ELb1ELb0ELb0ELb1ELb0ELb1ELb1EEENS1_21CollectiveEpilogueFwdINS6_IJS8_SA_S9_EEENS6_IJNS7_ILi1EEESI_SI_EEESC_SE_Li128ELb0ELb1ELb1ELb0EEENS1_19SingleTileSchedulerILb0ELb1ELb1ELi128EEEEEEEEEvNT_6ParamsE:
[----:B------:R-:W-:Y:S01]  /*0000*/  LDC R1, c[0x0][0x28] ;  /* 0x00000a00ff017b82 */ /* 0x000fe20000000800 */
[----:B------:R-:W-:Y:S05]  /*0010*/  EXIT ;  /* 0x000000000000794d */ /* 0x000fea0003800000 */
.L_x_3:
        /* <DEDUP_REMOVED lines=14> */
.L_x_12:


//--------------------- .text._ZN7cutlass13device_kernelIN5flash19enable_sm80_to_sm89INS1_16FlashAttnFwdSm80INS1_25CollectiveMainloopFwdSm80ILi4ELi1ELb0EN4cute5tupleIJNS5_1CILi128EEENS7_ILi80EEENS7_ILi64EEEEEELi64ENS_10bfloat16_tEfNS_4arch4Sm80ELb0ELb1ELb0ELb1ELb1ELb0ELb1ELb1EEENS1_21CollectiveEpilogueFwdINS6_IJS8_SA_S9_EEENS6_IJNS7_ILi1EEESI_SI_EEESC_SE_Li128ELb1ELb1ELb1ELb0EEENS1_36VarlenDynamicPersistentTileSchedulerILi128ELi80ELi128ELi128ELb1ELb1ELb0ELb1ELb0ELb1EEEEEEEEEvNT_6ParamsE --------------------------
	.section	.text._ZN7cutlass13device_kernelIN5flash19enable_sm80_to_sm89INS1_16FlashAttnFwdSm80INS1_25CollectiveMainloopFwdSm80ILi4ELi1ELb0EN4cute5tupleIJNS5_1CILi128EEENS7_ILi80EEENS7_ILi64EEEEEELi64ENS_10bfloat16_tEfNS_4arch4Sm80ELb0ELb1ELb0ELb1ELb1ELb0ELb1ELb1EEENS1_21CollectiveEpilogueFwdINS6_IJS8_SA_S9_EEENS6_IJNS7_ILi1EEESI_SI_EEESC_SE_Li128ELb1ELb1ELb1ELb0EEENS1_36VarlenDynamicPersistentTileSchedulerILi128ELi80ELi128ELi128ELb1ELb1ELb0ELb1ELb0ELb1EEEEEEEEEvNT_6ParamsE,"ax",@progbits
	.align	128
.text._ZN7cutlass13device_kernelIN5flash19enable_sm80_to_sm89INS1_16FlashAttnFwdSm80INS1_25CollectiveMainloopFwdSm80ILi4ELi1ELb0EN4cute5tupleIJNS5_1CILi128EEENS7_ILi80EEENS7_ILi64EEEEEELi64ENS_10bfloat16_tEfNS_4arch4Sm80ELb0ELb1ELb0ELb1ELb1ELb0ELb1ELb1EEENS1_21CollectiveEpilogueFwdINS6_IJS8_SA_S9_EEENS6_IJNS7_ILi1EEESI_SI_EEESC_SE_Li128ELb1ELb1ELb1ELb0EEENS1_36VarlenDynamicPersistentTileSchedulerILi128ELi80ELi128ELi128ELb1ELb1ELb0ELb1ELb0ELb1EEEEEEEEEvNT_6ParamsE:
        .type           _ZN7cutlass13device_kernelIN5flash19enable_sm80_to_sm89INS1_16FlashAttnFwdSm80INS1_25CollectiveMainloopFwdSm80ILi4ELi1ELb0EN4cute5tupleIJNS5_1CILi128EEENS7_ILi80EEENS7_ILi64EEEEEELi64ENS_10bfloat16_tEfNS_4arch4Sm80ELb0ELb1ELb0ELb1ELb1ELb0ELb1ELb1EEENS1_21CollectiveEpilogueFwdINS6_IJS8_SA_S9_EEENS6_IJNS7_ILi1EEESI_SI_EEESC_SE_Li128ELb1ELb1ELb1ELb0EEENS1_36VarlenDynamicPersistentTileSchedulerILi128ELi80ELi128ELi128ELb1ELb1ELb0ELb1ELb0ELb1EEEEEEEEEvNT_6ParamsE,@function
        .size           _ZN7cutlass13device_kernelIN5flash19enable_sm80_to_sm89INS1_16FlashAttnFwdSm80INS1_25CollectiveMainloopFwdSm80ILi4ELi1ELb0EN4cute5tupleIJNS5_1CILi128EEENS7_ILi80EEENS7_ILi64EEEEEELi64ENS_10bfloat16_tEfNS_4arch4Sm80ELb0ELb1ELb0ELb1ELb1ELb0ELb1ELb1EEENS1_21CollectiveEpilogueFwdINS6_IJS8_SA_S9_EEENS6_IJNS7_ILi1EEESI_SI_EEESC_SE_Li128ELb1ELb1ELb1ELb0EEENS1_36VarlenDynamicPersistentTileSchedulerILi128ELi80ELi128ELi128ELb1ELb1ELb0ELb1ELb0ELb1EEEEEEEEEvNT_6ParamsE,(.L_x_13 - _ZN7cutlass13device_kernelIN5flash19enable_sm80_to_sm89INS1_16FlashAttnFwdSm80INS1_25CollectiveMainloopFwdSm80ILi4ELi1ELb0EN4cute5tupleIJNS5_1CILi128EEENS7_ILi80EEENS7_ILi64EEEEEELi64ENS_10bfloat16_tEfNS_4arch4Sm80ELb0ELb1ELb0ELb1ELb1ELb0ELb1ELb1EEENS1_21CollectiveEpilogueFwdINS6_IJS8_SA_S9_EEENS6_IJNS7_ILi1EEESI_SI_EEESC_SE_Li128ELb1ELb1ELb1ELb0EEENS1_36VarlenDynamicPersistentTileSchedulerILi128ELi80ELi128ELi128ELb1ELb1ELb0ELb1ELb0ELb1EEEEEEEEEvNT_6ParamsE)
        .other          _ZN7cutlass13device_kernelIN5flash19enable_sm80_to_sm89INS1_16FlashAttnFwdSm80INS1_25CollectiveMainloopFwdSm80ILi4ELi1ELb0EN4cute5tupleIJNS5_1CILi128EEENS7_ILi80EEENS7_ILi64EEEEEELi64ENS_10bfloat16_tEfNS_4arch4Sm80ELb0ELb1ELb0ELb1ELb1ELb0ELb1ELb1EEENS1_21CollectiveEpilogueFwdINS6_IJS8_SA_S9_EEENS6_IJNS7_ILi1EEESI_SI_EEESC_SE_Li128ELb1ELb1ELb1ELb0EEENS1_36VarlenDynamicPersistentTileSchedulerILi128ELi80ELi128ELi128ELb1ELb1ELb0ELb1ELb0ELb1EEEEEEEEEvNT_6ParamsE,@"STO_CUDA_ENTRY STV_DEFAULT"
_ZN7cutlass13device_kernelIN5flash19enable_sm80_to_sm89INS1_16FlashAttnFwdSm80INS1_25CollectiveMainloopFwdSm80ILi4ELi1ELb0EN4cute5tupleIJNS5_1CILi128EEENS7_ILi80EEENS7_ILi64EEEEEELi64ENS_10bfloat16_tEfNS_4arch4Sm80ELb0ELb1ELb0ELb1ELb1ELb0ELb1ELb1EEENS1_21CollectiveEpilogueFwdINS6_IJS8_SA_S9_EEENS6_IJNS7_ILi1EEESI_SI_EEESC_SE_Li128ELb1ELb1ELb1ELb0EEENS1_36VarlenDynamicPersistentTileSchedulerILi128ELi80ELi128ELi128ELb1ELb1ELb0ELb1ELb0ELb1EEEEEEEEEvNT_6ParamsE:
[----:B------:R-:W-:Y:S01]  /*0000*/  LDC R1, c[0x0][0x28] ;  /* 0x00000a00ff017b82 */ /* 0x000fe20000000800 */
[----:B------:R-:W-:Y:S05]  /*0010*/  EXIT ;  /* 0x000000000000794d */ /* 0x000fea0003800000 */
.L_x_4:
        /* <DEDUP_REMOVED lines=14> */
.L_x_13:


//--------------------- .text._ZN7cutlass13device_kernelIN5flash19enable_sm80_to_sm89INS1_16FlashAttnFwdSm80INS1_25CollectiveMainloopFwdSm80ILi4ELi1ELb0EN4cute5tupleIJNS5_1CILi128EEENS7_ILi80EEENS7_ILi64EEEEEELi64ENS_10bfloat16_tEfNS_4arch4Sm80ELb0ELb1ELb0ELb1ELb1ELb1ELb1ELb1EEENS1_21CollectiveEpilogueFwdINS6_IJS8_SA_S9_EEENS6_IJNS7_ILi1EEESI_SI_EEESC_SE_Li128ELb1ELb1ELb1ELb0EEENS1_36VarlenDynamicPersistentTileSchedulerILi128ELi80ELi128ELi128ELb1ELb1ELb0ELb1ELb0ELb1EEEEEEEEEvNT_6ParamsE --------------------------
	.section	.text._ZN7cutlass13device_kernelIN5flash19enable_sm80_to_sm89INS1_16FlashAttnFwdSm80INS1_25CollectiveMainloopFwdSm80ILi4ELi1ELb0EN4cute5tupleIJNS5_1CILi128EEENS7_ILi80EEENS7_ILi64EEEEEELi64ENS_10bfloat16_tEfNS_4arch4Sm80ELb0ELb1ELb0ELb1ELb1ELb1ELb1ELb1EEENS1_21CollectiveEpilogueFwdINS6_IJS8_SA_S9_EEENS6_IJNS7_ILi1EEESI_SI_EEESC_SE_Li128ELb1ELb1ELb1ELb0EEENS1_36VarlenDynamicPersistentTileSchedulerILi128ELi80ELi128ELi128ELb1ELb1ELb0ELb1ELb0ELb1EEEEEEEEEvNT_6ParamsE,"ax",@progbits
	.align	128
.text._ZN7cutlass13device_kernelIN5flash19enable_sm80_to_sm89INS1_16FlashAttnFwdSm80INS1_25CollectiveMainloopFwdSm80ILi4ELi1ELb0EN4cute5tupleIJNS5_1CILi128EEENS7_ILi80EEENS7_ILi64EEEEEELi64ENS_10bfloat16_tEfNS_4arch4Sm80ELb0ELb1ELb0ELb1ELb1ELb1ELb1ELb1EEENS1_21CollectiveEpilogueFwdINS6_IJS8_SA_S9_EEENS6_IJNS7_ILi1EEESI_SI_EEESC_SE_Li128ELb1ELb1ELb1ELb0EEENS1_36VarlenDynamicPersistentTileSchedulerILi128ELi80ELi128ELi128ELb1ELb1ELb0ELb1ELb0ELb1EEEEEEEEEvNT_6ParamsE:
        .type           _ZN7cutlass13device_kernelIN5flash19enable_sm80_to_sm89INS1_16FlashAttnFwdSm80INS1_25CollectiveMainloopFwdSm80ILi4ELi1ELb0EN4cute5tupleIJNS5_1CILi128EEENS7_ILi80EEENS7_ILi64EEEEEELi64ENS_10bfloat16_tEfNS_4arch4Sm80ELb0ELb1ELb0ELb1ELb1ELb1ELb1ELb1EEENS1_21CollectiveEpilogueFwdINS6_IJS8_SA_S9_EEENS6_IJNS7_ILi1EEESI_SI_EEESC_SE_Li128ELb1ELb1ELb1ELb0EEENS1_36VarlenDynamicPersistentTileSchedulerILi128ELi80ELi128ELi128ELb1ELb1ELb0ELb1ELb0ELb1EEEEEEEEEvNT_6ParamsE,@function
        .size           _ZN7cutlass13device_kernelIN5flash19enable_sm80_to_sm89INS1_16FlashAttnFwdSm80INS1_25CollectiveMainloopFwdSm80ILi4ELi1ELb0EN4cute5tupleIJNS5_1CILi128EEENS7_ILi80EEENS7_ILi64EEEEEELi64ENS_10bfloat16_tEfNS_4arch4Sm80ELb0ELb1ELb0ELb1ELb1ELb1ELb1ELb1EEENS1_21CollectiveEpilogueFwdINS6_IJS8_SA_S9_EEENS6_IJNS7_ILi1EEESI_SI_EEESC_SE_Li128ELb1ELb1ELb1ELb0EEENS1_36VarlenDynamicPersistentTileSchedulerILi128ELi80ELi128ELi128ELb1ELb1ELb0ELb1ELb0ELb1EEEEEEEEEvNT_6ParamsE,(.L_x_14 - _ZN7cutlass13device_kernelIN5flash19enable_sm80_to_sm89INS1_16FlashAttnFwdSm80INS1_25CollectiveMainloopFwdSm80ILi4ELi1ELb0EN4cute5tupleIJNS5_1CILi128EEENS7_ILi80EEENS7_ILi64EEEEEELi64ENS_10bfloat16_tEfNS_4arch4Sm80ELb0ELb1ELb0ELb1ELb1ELb1ELb1ELb1EEENS1_21CollectiveEpilogueFwdINS6_IJS8_SA_S9_EEENS6_IJNS7_ILi1EEESI_SI_EEESC_SE_Li128ELb1ELb1ELb1ELb0EEENS1_36VarlenDynamicPersistentTileSchedulerILi128ELi80ELi128ELi128ELb1ELb1ELb0ELb1ELb0ELb1EEEEEEEEEvNT_6ParamsE)
        .other          _ZN7cutlass13device_kernelIN5flash19enable_sm80_to_sm89INS1_16FlashAttnFwdSm80INS1_25CollectiveMainloopFwdSm80ILi4ELi1ELb0EN4cute5tupleIJNS5_1CILi128EEENS7_ILi80EEENS7_ILi64EEEEEELi64ENS_10bfloat16_tEfNS_4arch4Sm80ELb0ELb1ELb0ELb1ELb1ELb1ELb1ELb1EEENS1_21CollectiveEpilogueFwdINS6_IJS8_SA_S9_EEENS6_IJNS7_ILi1EEESI_SI_EEESC_SE_Li128ELb1ELb1ELb1ELb0EEENS1_36VarlenDynamicPersistentTileSchedulerILi128ELi80ELi128ELi128ELb1ELb1ELb0ELb1ELb0ELb1EEEEEEEEEvNT_6ParamsE,@"STO_CUDA_ENTRY STV_DEFAULT"
_ZN7cutlass13device_kernelIN5flash19enable_sm80_to_sm89INS1_16FlashAttnFwdSm80INS1_25CollectiveMainloopFwdSm80ILi4ELi1ELb0EN4cute5tupleIJNS5_1CILi128EEENS7_ILi80EEENS7_ILi64EEEEEELi64ENS_10bfloat16_tEfNS_4arch4Sm80ELb0ELb1ELb0ELb1ELb1ELb1ELb1ELb1EEENS1_21CollectiveEpilogueFwdINS6_IJS8_SA_S9_EEENS6_IJNS7_ILi1EEESI_SI_EEESC_SE_Li128ELb1ELb1ELb1ELb0EEENS1_36VarlenDynamicPersistentTileSchedulerILi128ELi80ELi128ELi128ELb1ELb1ELb0ELb1ELb0ELb1EEEEEEEEEvNT_6ParamsE:
[----:B------:R-:W-:Y:S01]  /*0000*/  LDC R1, c[0x0][0x28] ;  /* 0x00000a00ff017b82 */ /* 0x000fe20000000800 */
[----:B------:R-:W-:Y:S05]  /*0010*/  EXIT ;  /* 0x000000000000794d */ /* 0x000fea0003800000 */
.L_x_5:
        /* <DEDUP_REMOVED lines=14> */
.L_x_14:


//--------------------- .text._ZN7cutlass13device_kernelIN5flash19enable_sm80_to_sm89INS1_16FlashAttnFwdSm80INS1_25CollectiveMainloopFwdSm80ILi4ELi1ELb0EN4cute5tupleIJNS5_1CILi128EEENS7_ILi112EEENS7_ILi64EEEEEELi64ENS_10bfloat16_tEfNS_4arch4Sm80ELb1ELb0ELb0ELb0ELb1ELb0ELb1ELb1EEENS1_21CollectiveEpilogueFwdINS6_IJS8_SA_S9_EEENS6_IJNS7_ILi1EEESI_SI_EEESC_SE_Li128ELb0ELb1ELb1ELb0EEENS1_30DynamicPersistentTileSchedulerILi128ELi128ELb1ELb1ELb0EEEEEEEEEvNT_6ParamsE --------------------------
	.section	.text._ZN7cutlass13device_kernelIN5flash19enable_sm80_to_sm89INS1_16FlashAttnFwdSm80INS1_25CollectiveMainloopFwdSm80ILi4ELi1ELb0EN4cute5tupleIJNS5_1CILi128EEENS7_ILi112EEENS7_ILi64EEEEEELi64ENS_10bfloat16_tEfNS_4arch4Sm80ELb1ELb0ELb0ELb0ELb1ELb0ELb1ELb1EEENS1_21CollectiveEpilogueFwdINS6_IJS8_SA_S9_EEENS6_IJNS7_ILi1EEESI_SI_EEESC_SE_Li128ELb0ELb1ELb1ELb0EEENS1_30DynamicPersistentTileSchedulerILi128ELi128ELb1ELb1ELb0EEEEEEEEEvNT_6ParamsE,"ax",@progbits
	.align	128
.text._ZN7cutlass13device_kernelIN5flash19enable_sm80_to_sm89INS1_16FlashAttnFwdSm80INS1_25CollectiveMainloopFwdSm80ILi4ELi1ELb0EN4cute5tupleIJNS5_1CILi128EEENS7_ILi112EEENS7_ILi64EEEEEELi64ENS_10bfloat16_tEfNS_4arch4Sm80ELb1ELb0ELb0ELb0ELb1ELb0ELb1ELb1EEENS1_21CollectiveEpilogueFwdINS6_IJS8_SA_S9_EEENS6_IJNS7_ILi1EEESI_SI_EEESC_SE_Li128ELb0ELb1ELb1ELb0EEENS1_30DynamicPersistentTileSchedulerILi128ELi128ELb1ELb1ELb0EEEEEEEEEvNT_6ParamsE:
        .type           _ZN7cutlass13device_kernelIN5flash19enable_sm80_to_sm89INS1_16FlashAttnFwdSm80INS1_25CollectiveMainloopFwdSm80ILi4ELi1ELb0EN4cute5tupleIJNS5_1CILi128EEENS7_ILi112EEENS7_ILi64EEEEEELi64ENS_10bfloat16_tEfNS_4arch4Sm80ELb1ELb0ELb0ELb0ELb1ELb0ELb1ELb1EEENS1_21CollectiveEpilogueFwdINS6_IJS8_SA_S9_EEENS6_IJNS7_ILi1EEESI_SI_EEESC_SE_Li128ELb0ELb1ELb1ELb0EEENS1_30DynamicPersistentTileSchedulerILi128ELi128ELb1ELb1ELb0EEEEEEEEEvNT_6ParamsE,@function
        .size           _ZN7cutlass13device_kernelIN5flash19enable_sm80_to_sm89INS1_16FlashAttnFwdSm80INS1_25CollectiveMainloopFwdSm80ILi4ELi1ELb0EN4cute5tupleIJNS5_1CILi128EEENS7_ILi112EEENS7_ILi64EEEEEELi64ENS_10bfloat16_tEfNS_4arch4Sm80ELb1ELb0ELb0ELb0ELb1ELb0ELb1ELb1EEENS1_21CollectiveEpilogueFwdINS6_IJS8_SA_S9_EEENS6_IJNS7_ILi1EEESI_SI_EEESC_SE_Li128ELb0ELb1ELb1ELb0EEENS1_30DynamicPersistentTileSchedulerILi128ELi128ELb1ELb1ELb0EEEEEEEEEvNT_6ParamsE,(.L_x_15 - _ZN7cutlass13device_kernelIN5flash19enable_sm80_to_sm89INS1_16FlashAttnFwdSm80INS1_25CollectiveMainloopFwdSm80ILi4ELi1ELb0EN4cute5tupleIJNS5_1CILi128EEENS7_ILi112EEENS7_ILi64EEEEEELi64ENS_10bfloat16_tEfNS_4arch4Sm80ELb1ELb0ELb0ELb0ELb1ELb0ELb1ELb1EEENS1_21CollectiveEpilogueFwdINS6_IJS8_SA_S9_EEENS6_IJNS7_ILi1EEESI_SI_EEESC_SE_Li128ELb0ELb1ELb1ELb0EEENS1_30DynamicPersistentTileSchedulerILi128ELi128ELb1ELb1ELb0EEEEEEEEEvNT_6ParamsE)
        .other          _ZN7cutlass13device_kernelIN5flash19enable_sm80_to_sm89INS1_16FlashAttnFwdSm80INS1_25CollectiveMainloopFwdSm80ILi4ELi1ELb0EN4cute5tupleIJNS5_1CILi128EEENS7_ILi112EEENS7_ILi64EEEEEELi64ENS_10bfloat16_tEfNS_4arch4Sm80ELb1ELb0ELb0ELb0ELb1ELb0ELb1ELb1EEENS1_21CollectiveEpilogueFwdINS6_IJS8_SA_S9_EEENS6_IJNS7_ILi1EEESI_SI_EEESC_SE_Li128ELb0ELb1ELb1ELb0EEENS1_30DynamicPersistentTileSchedulerILi128ELi128ELb1ELb1ELb0EEEEEEEEEvNT_6ParamsE,@"STO_CUDA_ENTRY STV_DEFAULT"
_ZN7cutlass13device_kernelIN5flash19enable_sm80_to_sm89INS1_16FlashAttnFwdSm80INS1_25CollectiveMainloopFwdSm80ILi4ELi1ELb0EN4cute5tupleIJNS5_1CILi128EEENS7_ILi112EEENS7_ILi64EEEEEELi64ENS_10bfloat16_tEfNS_4arch4Sm80ELb1ELb0ELb0ELb0ELb1ELb0ELb1ELb1EEENS1_21CollectiveEpilogueFwdINS6_IJS8_SA_S9_EEENS6_IJNS7_ILi1EEESI_SI_EEESC_SE_Li128ELb0ELb1ELb1ELb0EEENS1_30DynamicPersistentTileSchedulerILi128ELi128ELb1ELb1ELb0EEEEEEEEEvNT_6ParamsE:
[----:B------:R-:W-:Y:S01]  /*0000*/  LDC R1, c[0x0][0x28] ;  /* 0x00000a00ff017b82 */ /* 0x000fe20000000800 */
[----:B------:R-:W-:Y:S05]  /*0010*/  EXIT ;  /* 0x000000000000794d */ /* 0x000fea0003800000 */
.L_x_6:
        /* <DEDUP_REMOVED lines=14> */
.L_x_15:


//--------------------- .text._ZN7cutlass13device_kernelIN5flash19enable_sm80_to_sm89INS1_16FlashAttnFwdSm80INS1_25CollectiveMainloopFwdSm80ILi4ELi1ELb0EN4cute5tupleIJNS5_1CILi128EEENS7_ILi80EEENS7_ILi64EEEEEELi64ENS_10bfloat16_tEfNS_4arch4Sm80ELb1ELb0ELb0ELb1ELb1ELb0ELb1ELb1EEENS1_21CollectiveEpilogueFwdINS6_IJS8_SA_S9_EEENS6_IJNS7_ILi1EEESI_SI_EEESC_SE_Li128ELb1ELb1ELb1ELb0EEENS1_36VarlenDynamicPersistentTileSchedulerILi128ELi80ELi128ELi128ELb1ELb1ELb0ELb1ELb1ELb1EEEEEEEEEvNT_6ParamsE --------------------------
	.section	.text._ZN7cutlass13device_kernelIN5flash19enable_sm80_to_sm89INS1_16FlashAttnFwdSm80INS1_25CollectiveMainloopFwdSm80ILi4ELi1ELb0EN4cute5tupleIJNS5_1CILi128EEENS7_ILi80EEENS7_ILi64EEEEEELi64ENS_10bfloat16_tEfNS_4arch4Sm80ELb1ELb0ELb0ELb1ELb1ELb0ELb1ELb1EEENS1_21CollectiveEpilogueFwdINS6_IJS8_SA_S9_EEENS6_IJNS7_ILi1EEESI_SI_EEESC_SE_Li128ELb1ELb1ELb1ELb0EEENS1_36VarlenDynamicPersistentTileSchedulerILi128ELi80ELi128ELi128ELb1ELb1ELb0ELb1ELb1ELb1EEEEEEEEEvNT_6ParamsE,"ax",@progbits
	.align	128
.text._ZN7cutlass13device_kernelIN5flash19enable_sm80_to_sm89INS1_16FlashAttnFwdSm80INS1_25CollectiveMainloopFwdSm80ILi4ELi1ELb0EN4cute5tupleIJNS5_1CILi128EEENS7_ILi80EEENS7_ILi64EEEEEELi64ENS_10bfloat16_tEfNS_4arch4Sm80ELb1ELb0ELb0ELb1ELb1ELb0ELb1ELb1EEENS1_21CollectiveEpilogueFwdINS6_IJS8_SA_S9_EEENS6_IJNS7_ILi1EEESI_SI_EEESC_SE_Li128ELb1ELb1ELb1ELb0EEENS1_36VarlenDynamicPersistentTileSchedulerILi128ELi80ELi128ELi128ELb1ELb1ELb0ELb1ELb1ELb1EEEEEEEEEvNT_6ParamsE:
        .type           _ZN7cutlass13device_kernelIN5flash19enable_sm80_to_sm89INS1_16FlashAttnFwdSm80INS1_25CollectiveMainloopFwdSm80ILi4ELi1ELb0EN4cute5tupleIJNS5_1CILi128EEENS7_ILi80EEENS7_ILi64EEEEEELi64ENS_10bfloat16_tEfNS_4arch4Sm80ELb1ELb0ELb0ELb1ELb1ELb0ELb1ELb1EEENS1_21CollectiveEpilogueFwdINS6_IJS8_SA_S9_EEENS6_IJNS7_ILi1EEESI_SI_EEESC_SE_Li128ELb1ELb1ELb1ELb0EEENS1_36VarlenDynamicPersistentTileSchedulerILi128ELi80ELi128ELi128ELb1ELb1ELb0ELb1ELb1ELb1EEEEEEEEEvNT_6ParamsE,@function
        .size           _ZN7cutlass13device_kernelIN5flash19enable_sm80_to_sm89INS1_16FlashAttnFwdSm80INS1_25CollectiveMainloopFwdSm80ILi4ELi1ELb0EN4cute5tupleIJNS5_1CILi128EEENS7_ILi80EEENS7_ILi64EEEEEELi64ENS_10bfloat16_tEfNS_4arch4Sm80ELb1ELb0ELb0ELb1ELb1ELb0ELb1ELb1EEENS1_21CollectiveEpilogueFwdINS6_IJS8_SA_S9_EEENS6_IJNS7_ILi1EEESI_SI_EEESC_SE_Li128ELb1ELb1ELb1ELb0EEENS1_36VarlenDynamicPersistentTileSchedulerILi128ELi80ELi128ELi128ELb1ELb1ELb0ELb1ELb1ELb1EEEEEEEEEvNT_6ParamsE,(.L_x_16 - _ZN7cutlass13device_kernelIN5flash19enable_sm80_to_sm89INS1_16FlashAttnFwdSm80INS1_25CollectiveMainloopFwdSm80ILi4ELi1ELb0EN4cute5tupleIJNS5_1CILi128EEENS7_ILi80EEENS7_ILi64EEEEEELi64ENS_10bfloat16_tEfNS_4arch4Sm80ELb1ELb0ELb0ELb1ELb1ELb0ELb1ELb1EEENS1_21CollectiveEpilogueFwdINS6_IJS8_SA_S9_EEENS6_IJNS7_ILi1EEESI_SI_EEESC_SE_Li128ELb1ELb1ELb1ELb0EEENS1_36VarlenDynamicPersistentTileSchedulerILi128ELi80ELi128ELi128ELb1ELb1ELb0ELb1ELb1ELb1EEEEEEEEEvNT_6ParamsE)
        .other          _ZN7cutlass13device_kernelIN5flash19enable_sm80_to_sm89INS1_16FlashAttnFwdSm80INS1_25CollectiveMainloopFwdSm80ILi4ELi1ELb0EN4cute5tupleIJNS5_1CILi128EEENS7_ILi80EEENS7_ILi64EEEEEELi64ENS_10bfloat16_tEfNS_4arch4Sm80ELb1ELb0ELb0ELb1ELb1ELb0ELb1ELb1EEENS1_21CollectiveEpilogueFwdINS6_IJS8_SA_S9_EEENS6_IJNS7_ILi1EEESI_SI_EEESC_SE_Li128ELb1ELb1ELb1ELb0EEENS1_36VarlenDynamicPersistentTileSchedulerILi128ELi80ELi128ELi128ELb1ELb1ELb0ELb1ELb1ELb1EEEEEEEEEvNT_6ParamsE,@"STO_CUDA_ENTRY STV_DEFAULT"
_ZN7cutlass13device_kernelIN5flash19enable_sm80_to_sm89INS1_16FlashAttnFwdSm80INS1_25CollectiveMainloopFwdSm80ILi4ELi1ELb0EN4cute5tupleIJNS5_1CILi128EEENS7_ILi80EEENS7_ILi64EEEEEELi64ENS_10bfloat16_tEfNS_4arch4Sm80ELb1ELb0ELb0ELb1ELb1ELb0ELb1ELb1EEENS1_21CollectiveEpilogueFwdINS6_IJS8_SA_S9_EEENS6_IJNS7_ILi1EEESI_SI_EEESC_SE_Li128ELb1ELb1ELb1ELb0EEENS1_36VarlenDynamicPersistentTileSchedulerILi128ELi80ELi128ELi128ELb1ELb1ELb0ELb1ELb1ELb1EEEEEEEEEvNT_6ParamsE:
[----:B------:R-:W-:Y:S01]  /*0000*/  LDC R1, c[0x0][0x28] ;  /* 0x00000a00ff017b82 */ /* 0x000fe20000000800 */
[----:B------:R-:W-:Y:S05]  /*0010*/  EXIT ;  /* 0x000000000000794d */ /* 0x000fea0003800000 */
.L_x_7:
        /* <DEDUP_REMOVED lines=14> */
.L_x_16:


//--------------------- .text._ZN7cutlass13device_kernelIN5flash19enable_sm80_to_sm89INS1_16FlashAttnFwdSm80INS1_25CollectiveMainloopFwdSm80ILi4ELi1ELb0EN4cute5tupleIJNS5_1CILi128EEENS7_ILi80EEENS7_ILi64EEEEEELi64ENS_10bfloat16_tEfNS_4arch4Sm80ELb1ELb0ELb0ELb1ELb1ELb1ELb1ELb1EEENS1_21CollectiveEpilogueFwdINS6_IJS8_SA_S9_EEENS6_IJNS7_ILi1EEESI_SI_EEESC_SE_Li128ELb1ELb1ELb1ELb0EEENS1_36VarlenDynamicPersistentTileSchedulerILi128ELi80ELi128ELi128ELb1ELb1ELb0ELb1ELb1ELb1EEEEEEEEEvNT_6ParamsE --------------------------
	.section	.text._ZN7cutlass13device_kernelIN5flash19enable_sm80_to_sm89INS1_16FlashAttnFwdSm80INS1_25CollectiveMainloopFwdSm80ILi4ELi1ELb0EN4cute5tupleIJNS5_1CILi128EEENS7_ILi80EEENS7_ILi64EEEEEELi64ENS_10bfloat16_tEfNS_4arch4Sm80ELb1ELb0ELb0ELb1ELb1ELb1ELb1ELb1EEENS1_21CollectiveEpilogueFwdINS6_IJS8_SA_S9_EEENS6_IJNS7_ILi1EEESI_SI_EEESC_SE_Li128ELb1ELb1ELb1ELb0EEENS1_36VarlenDynamicPersistentTileSchedulerILi128ELi80ELi128ELi128ELb1ELb1ELb0ELb1ELb1ELb1EEEEEEEEEvNT_6ParamsE,"ax",@progbits
	.align	128
.text._ZN7cutlass13device_kernelIN5flash19enable_sm80_to_sm89INS1_16FlashAttnFwdSm80INS1_25CollectiveMainloopFwdSm80ILi4ELi1ELb0EN4cute5tupleIJNS5_1CILi128EEENS7_ILi80EEENS7_ILi64EEEEEELi64ENS_10bfloat16_tEfNS_4arch4Sm80ELb1ELb0ELb0ELb1ELb1ELb1ELb1ELb1EEENS1_21CollectiveEpilogueFwdINS6_IJS8_SA_S9_EEENS6_IJNS7_ILi1EEESI_SI_EEESC_SE_Li128ELb1ELb1ELb1ELb0EEENS1_36VarlenDynamicPersistentTileSchedulerILi128ELi80ELi128ELi128ELb1ELb1ELb0ELb1ELb1ELb1EEEEEEEEEvNT_6ParamsE:
        .type           _ZN7cutlass13device_kernelIN5flash19enable_sm80_to_sm89INS1_16FlashAttnFwdSm80INS1_25CollectiveMainloopFwdSm80ILi4ELi1ELb0EN4cute5tupleIJNS5_1CILi128EEENS7_ILi80EEENS7_ILi64EEEEEELi64ENS_10bfloat16_tEfNS_4arch4Sm80ELb1ELb0ELb0ELb1ELb1ELb1ELb1ELb1EEENS1_21CollectiveEpilogueFwdINS6_IJS8_SA_S9_EEENS6_IJNS7_ILi1EEESI_SI_EEESC_SE_Li128ELb1ELb1ELb1ELb0EEENS1_36VarlenDynamicPersistentTileSchedulerILi128ELi80ELi128ELi128ELb1ELb1ELb0ELb1ELb1ELb1EEEEEEEEEvNT_6ParamsE,@function
        .size           _ZN7cutlass13device_kernelIN5flash19enable_sm80_to_sm89INS1_16FlashAttnFwdSm80INS1_25CollectiveMainloopFwdSm80ILi4ELi1ELb0EN4cute5tupleIJNS5_1CILi128EEENS7_ILi80EEENS7_ILi64EEEEEELi64ENS_10bfloat16_tEfNS_4arch4Sm80ELb1ELb0ELb0ELb1ELb1ELb1ELb1ELb1EEENS1_21CollectiveEpilogueFwdINS6_IJS8_SA_S9_EEENS6_IJNS7_ILi1EEESI_SI_EEESC_SE_Li128ELb1ELb1ELb1ELb0EEENS1_36VarlenDynamicPersistentTileSchedulerILi128ELi80ELi128ELi128ELb1ELb1ELb0ELb1ELb1ELb1EEEEEEEEEvNT_6ParamsE,(.L_x_17 - _ZN7cutlass13device_kernelIN5flash19enable_sm80_to_sm89INS1_16FlashAttnFwdSm80INS1_25CollectiveMainloopFwdSm80ILi4ELi1ELb0EN4cute5tupleIJNS5_1CILi128EEENS7_ILi80EEENS7_ILi64EEEEEELi64ENS_10bfloat16_tEfNS_4arch4Sm80ELb1ELb0ELb0ELb1ELb1ELb1ELb1ELb1EEENS1_21CollectiveEpilogueFwdINS6_IJS8_SA_S9_EEENS6_IJNS7_ILi1EEESI_SI_EEESC_SE_Li128ELb1ELb1ELb1ELb0EEENS1_36VarlenDynamicPersistentTileSchedulerILi128ELi80ELi128ELi128ELb1ELb1ELb0ELb1ELb1ELb1EEEEEEEEEvNT_6ParamsE)
        .other          _ZN7cutlass13device_kernelIN5flash19enable_sm80_to_sm89INS1_16FlashAttnFwdSm80INS1_25CollectiveMainloopFwdSm80ILi4ELi1ELb0EN4cute5tupleIJNS5_1CILi128EEENS7_ILi80EEENS7_ILi64EEEEEELi64ENS_10bfloat16_tEfNS_4arch4Sm80ELb1ELb0ELb0ELb1ELb1ELb1ELb1ELb1EEENS1_21CollectiveEpilogueFwdINS6_IJS8_SA_S9_EEENS6_IJNS7_ILi1EEESI_SI_EEESC_SE_Li128ELb1ELb1ELb1ELb0EEENS1_36VarlenDynamicPersistentTileSchedulerILi128ELi80ELi128ELi128ELb1ELb1ELb0ELb1ELb1ELb1EEEEEEEEEvNT_6ParamsE,@"STO_CUDA_ENTRY STV_DEFAULT"
_ZN7cutlass13device_kernelIN5flash19enable_sm80_to_sm89INS1_16FlashAttnFwdSm80INS1_25CollectiveMainloopFwdSm80ILi4ELi1ELb0EN4cute5tupleIJNS5_1CILi128EEENS7_ILi80EEENS7_ILi64EEEEEELi64ENS_10bfloat16_tEfNS_4arch4Sm80ELb1ELb0ELb0ELb1ELb1ELb1ELb1ELb1EEENS1_21CollectiveEpilogueFwdINS6_IJS8_SA_S9_EEENS6_IJNS7_ILi1EEESI_SI_EEESC_SE_Li128ELb1ELb1ELb1ELb0EEENS1_36VarlenDynamicPersistentTileSchedulerILi128ELi80ELi128ELi128ELb1ELb1ELb0ELb1ELb1ELb1EEEEEEEEEvNT_6ParamsE:
[----:B------:R-:W-:Y:S01]  /*0000*/  LDC R1, c[0x0][0x28] ;  /* 0x00000a00ff017b82 */ /* 0x000fe20000000800 */
[----:B------:R-:W-:Y:S05]  /*0010*/  EXIT ;  /* 0x000000000000794d */ /* 0x000fea0003800000 */
.L_x_8:
        /* <DEDUP_REMOVED lines=14> */
.L_x_17:


//--------------------- .nv.shared.reserved.0     --------------------------
	.section	.nv.shared.reserved.0,"aw",@nobits
	.weak		__nv_reservedSMEM_offset_0_alias
	.size		__nv_reservedSMEM_offset_0_alias, 0, 0
	.other		__nv_reservedSMEM_offset_0_alias,@"STO_CUDA_RESERVED_SHARED STV_DEFAULT"
__nv_reservedSMEM_offset_0_alias:
	.zero		0


//--------------------- .nv.global                --------------------------
	.section	.nv.global,"aw",@nobits
.nv.global:
	.type		_ZN77_INTERNAL_c3abf77a_41_flash_fwd_hdim64_bf16_paged_split_sm80_cu_744032ad_34104cute1_E,@object
	.size		_ZN77_INTERNAL_c3abf77a_41_flash_fwd_hdim64_bf16_paged_split_sm80_cu_744032ad_34104cute1_E,(_ZN77_INTERNAL_c3abf77a_41_flash_fwd_hdim64_bf16_paged_split_sm80_cu_744032ad_34104cuda3std3__45__cpo6cbeginE - _ZN77_INTERNAL_c3abf77a_41_flash_fwd_hdim64_bf16_paged_split_sm80_cu_744032ad_34104cute1_E)
_ZN77_INTERNAL_c3abf77a_41_flash_fwd_hdim64_bf16_paged_split_sm80_cu_744032ad_34104cute1_E:
	.zero		1
	.type		_ZN77_INTERNAL_c3abf77a_41_flash_fwd_hdim64_bf16_paged_split_sm80_cu_744032ad_34104cuda3std3__45__cpo6cbeginE,@object
	.size		_ZN77_INTERNAL_c3abf77a_41_flash_fwd_hdim64_bf16_paged_split_sm80_cu_744032ad_34104cuda3std3__45__cpo6cbeginE,(_ZN77_INTERNAL_c3abf77a_41_flash_fwd_hdim64_bf16_paged_split_sm80_cu_744032ad_34104cuda3std3__48in_placeE - _ZN77_INTERNAL_c3abf77a_41_flash_fwd_hdim64_bf16_paged_split_sm80_cu_744032ad_34104cuda3std3__45__cpo6cbeginE)
_ZN77_INTERNAL_c3abf77a_41_flash_fwd_hdim64_bf16_paged_split_sm80_cu_744032ad_34104cuda3std3__45__cpo6cbeginE:
	.zero		1
	.type		_ZN77_INTERNAL_c3abf77a_41_flash_fwd_hdim64_bf16_paged_split_sm80_cu_744032ad_34104cuda3std3__48in_placeE,@object
	.size		_ZN77_INTERNAL_c3abf77a_41_flash_fwd_hdim64_bf16_paged_split_sm80_cu_744032ad_34104cuda3std3__48in_placeE,(_ZN77_INTERNAL_c3abf77a_41_flash_fwd_hdim64_bf16_paged_split_sm80_cu_744032ad_34104cuda3std6ranges3__45__cpo9iter_moveE - _ZN77_INTERNAL_c3abf77a_41_flash_fwd_hdim64_bf16_paged_split_sm80_cu_744032ad_34104cuda3std3__48in_placeE)
_ZN77_INTERNAL_c3abf77a_41_flash_fwd_hdim64_bf16_paged_split_sm80_cu_744032ad_34104cuda3std3__48in_placeE:
	.zero		1
	.type		_ZN77_INTERNAL_c3abf77a_41_flash_fwd_hdim64_bf16_paged_split_sm80_cu_744032ad_34104cuda3std6ranges3__45__cpo9iter_moveE,@object
	.size		_ZN77_INTERNAL_c3abf77a_41_flash_fwd_hdim64_bf16_paged_split_sm80_cu_744032ad_34104cuda3std6ranges3__45__cpo9iter_moveE,(_ZN77_INTERNAL_c3abf77a_41_flash_fwd_hdim64_bf16_paged_split_sm80_cu_744032ad_34104cuda3std3__45__cpo5beginE - _ZN77_INTERNAL_c3abf77a_41_flash_fwd_hdim64_bf16_paged_split_sm80_cu_744032ad_34104cuda3std6ranges3__45__cpo9iter_moveE)
_ZN77_INTERNAL_c3abf77a_41_flash_fwd_hdim64_bf16_paged_split_sm80_cu_744032ad_34104cuda3std6ranges3__45__cpo9iter_moveE:
	.zero		1
	.type		_ZN77_INTERNAL_c3abf77a_41_flash_fwd_hdim64_bf16_paged_split_sm80_cu_744032ad_34104cuda3std3__45__cpo5beginE,@object
	.size		_ZN77_INTERNAL_c3abf77a_41_flash_fwd_hdim64_bf16_paged_split_sm80_cu_744032ad_34104cuda3std3__45__cpo5beginE,(_ZN77_INTERNAL_c3abf77a_41_flash_fwd_hdim64_bf16_paged_split_sm80_cu_744032ad_34104cuda3std3__479_GLOBAL__N__c3abf77a_41_flash_fwd_hdim64_bf16_paged_split_sm80_cu_744032ad_34106ignoreE - _ZN77_INTERNAL_c3abf77a_41_flash_fwd_hdim64_bf16_paged_split_sm80_cu_744032ad_34104cuda3std3__45__cpo5beginE)
_ZN77_INTERNAL_c3abf77a_41_flash_fwd_hdim64_bf16_paged_split_sm80_cu_744032ad_34104cuda3std3__45__cpo5beginE:
	.zero		1
	.type		_ZN77_INTERNAL_c3abf77a_41_flash_fwd_hdim64_bf16_paged_split_sm80_cu_744032ad_34104cuda3std3__479_GLOBAL__N__c3abf77a_41_flash_fwd_hdim64_bf16_paged_split_sm80_cu_744032ad_34106ignoreE,@object
	.size		_ZN77_INTERNAL_c3abf77a_41_flash_fwd_hdim64_bf16_paged_split_sm80_cu_744032ad_34104cuda3std3__479_GLOBAL__N__c3abf77a_41_flash_fwd_hdim64_bf16_paged_split_sm80_cu_744032ad_34106ignoreE,(_ZN77_INTERNAL_c3abf77a_41_flash_fwd_hdim64_bf16_paged_split_sm80_cu_744032ad_34104cute7productE - _ZN77_INTERNAL_c3abf77a_41_flash_fwd_hdim64_bf16_paged_split_sm80_cu_744032ad_34104cuda3std3__479_GLOBAL__N__c3abf77a_41_flash_fwd_hdim64_bf16_paged_split_sm80_cu_744032ad_34106ignoreE)
_ZN77_INTERNAL_c3abf77a_41_flash_fwd_hdim64_bf16_paged_split_sm80_cu_744032ad_34104cuda3std3__479_GLOBAL__N__c3abf77a_41_flash_fwd_hdim64_bf16_paged_split_sm80_cu_744032ad_34106ignoreE:
	.zero		1
	.type		_ZN77_INTERNAL_c3abf77a_41_flash_fwd_hdim64_bf16_paged_split_sm80_cu_744032ad_34104cute7productE,@object
	.size		_ZN77_INTERNAL_c3abf77a_41_flash_fwd_hdim64_bf16_paged_split_sm80_cu_744032ad_34104cute7productE,(_ZN77_INTERNAL_c3abf77a_41_flash_fwd_hdim64_bf16_paged_split_sm80_cu_744032ad_34104cuda3std3__45__cpo3endE - _ZN77_INTERNAL_c3abf77a_41_flash_fwd_hdim64_bf16_paged_split_sm80_cu_744032ad_34104cute7productE)
_ZN77_INTERNAL_c3abf77a_41_flash_fwd_hdim64_bf16_paged_split_sm80_cu_744032ad_34104cute7productE:
	.zero		1
	.type		_ZN77_INTERNAL_c3abf77a_41_flash_fwd_hdim64_bf16_paged_split_sm80_cu_744032ad_34104cuda3std3__45__cpo3endE,@object
	.size		_ZN77_INTERNAL_c3abf77a_41_flash_fwd_hdim64_bf16_paged_split_sm80_cu_744032ad_34104cuda3std3__45__cpo3endE,(_ZN77_INTERNAL_c3abf77a_41_flash_fwd_hdim64_bf16_paged_split_sm80_cu_744032ad_34104cuda3std3__419piecewise_constructE - _ZN77_INTERNAL_c3abf77a_41_flash_fwd_hdim64_bf16_paged_split_sm80_cu_744032ad_34104cuda3std3__45__cpo3endE)
_ZN77_INTERNAL_c3abf77a_41_flash_fwd_hdim64_bf16_paged_split_sm80_cu_744032ad_34104cuda3std3__45__cpo3endE:
	.zero		1
	.type		_ZN77_INTERNAL_c3abf77a_41_flash_fwd_hdim64_bf16_paged_split_sm80_cu_744032ad_34104cuda3std3__419piecewise_constructE,@object
	.size		_ZN77_INTERNAL_c3abf77a_41_flash_fwd_hdim64_bf16_paged_split_sm80_cu_744032ad_34104cuda3std3__419piecewise_constructE,(_ZN77_INTERNAL_c3abf77a_41_flash_fwd_hdim64_bf16_paged_split_sm80_cu_744032ad_34104cuda3std3__45__cpo4cendE - _ZN77_INTERNAL_c3abf77a_41_flash_fwd_hdim64_bf16_paged_split_sm80_cu_744032ad_34104cuda3std3__419piecewise_constructE)
_ZN77_INTERNAL_c3abf77a_41_flash_fwd_hdim64_bf16_paged_split_sm80_cu_744032ad_34104cuda3std3__419piecewise_constructE:
	.zero		1
	.type		_ZN77_INTERNAL_c3abf77a_41_flash_fwd_hdim64_bf16_paged_split_sm80_cu_744032ad_34104cuda3std3__45__cpo4cendE,@object
	.size		_ZN77_INTERNAL_c3abf77a_41_flash_fwd_hdim64_bf16_paged_split_sm80_cu_744032ad_34104cuda3std3__45__cpo4cendE,(_ZN77_INTERNAL_c3abf77a_41_flash_fwd_hdim64_bf16_paged_split_sm80_cu_744032ad_34104cuda3std6ranges3__45__cpo4swapE - _ZN77_INTERNAL_c3abf77a_41_flash_fwd_hdim64_bf16_paged_split_sm80_cu_744032ad_34104cuda3std3__45__cpo4cendE)
_ZN77_INTERNAL_c3abf77a_41_flash_fwd_hdim64_bf16_paged_split_sm80_cu_744032ad_34104cuda3std3__45__cpo4cendE:
	.zero		1
	.type		_ZN77_INTERNAL_c3abf77a_41_flash_fwd_hdim64_bf16_paged_split_sm80_cu_744032ad_34104cuda3std6ranges3__45__cpo4swapE,@object
	.size		_ZN77_INTERNAL_c3abf77a_41_flash_fwd_hdim64_bf16_paged_split_sm80_cu_744032ad_34104cuda3std6ranges3__45__cpo4swapE,(.L_7 - _ZN77_INTERNAL_c3abf77a_41_flash_fwd_hdim64_bf16_paged_split_sm80_cu_744032ad_34104cuda3std6ranges3__45__cpo4swapE)
_ZN77_INTERNAL_c3abf77a_41_flash_fwd_hdim64_bf16_paged_split_sm80_cu_744032ad_34104cuda3std6ranges3__45__cpo4swapE:
	.zero		1
.L_7:


//--------------------- .nv.constant0._ZN7cutlass13device_kernelIN5flash19enable_sm80_to_sm89INS1_16FlashAttnFwdSm80INS1_25CollectiveMainloopFwdSm80ILi4ELi1ELb0EN4cute5tupleIJNS5_1CILi128EEENS7_ILi112EEENS7_ILi64EEEEEELi64ENS_10bfloat16_tEfNS_4arch4Sm80ELb0ELb0ELb0ELb0ELb1ELb0ELb1ELb1EEENS1_21CollectiveEpilogueFwdINS6_IJS8_SA_S9_EEENS6_IJNS7_ILi1EEESI_SI_EEESC_SE_Li128ELb0ELb1ELb1ELb0EEENS1_19SingleTileSchedulerILb0ELb1ELb1ELi128EEEEEEEEEvNT_6ParamsE --------------------------
	.section	.nv.constant0._ZN7cutlass13device_kernelIN5flash19enable_sm80_to_sm89INS1_16FlashAttnFwdSm80INS1_25CollectiveMainloopFwdSm80ILi4ELi1ELb0EN4cute5tupleIJNS5_1CILi128EEENS7_ILi112EEENS7_ILi64EEEEEELi64ENS_10bfloat16_tEfNS_4arch4Sm80ELb0ELb0ELb0ELb0ELb1ELb0ELb1ELb1EEENS1_21CollectiveEpilogueFwdINS6_IJS8_SA_S9_EEENS6_IJNS7_ILi1EEESI_SI_EEESC_SE_Li128ELb0ELb1ELb1ELb0EEENS1_19SingleTileSchedulerILb0ELb1ELb1ELi128EEEEEEEEEvNT_6ParamsE,"a",@progbits
	.sectionflags	@""
	.align	4
.nv.constant0._ZN7cutlass13device_kernelIN5flash19enable_sm80_to_sm89INS1_16FlashAttnFwdSm80INS1_25CollectiveMainloopFwdSm80ILi4ELi1ELb0EN4cute5tupleIJNS5_1CILi128EEENS7_ILi112EEENS7_ILi64EEEEEELi64ENS_10bfloat16_tEfNS_4arch4Sm80ELb0ELb0ELb0ELb0ELb1ELb0ELb1ELb1EEENS1_21CollectiveEpilogueFwdINS6_IJS8_SA_S9_EEENS6_IJNS7_ILi1EEESI_SI_EEESC_SE_Li128ELb0ELb1ELb1ELb0EEENS1_19SingleTileSchedulerILb0ELb1ELb1ELi128EEEEEEEEEvNT_6ParamsE:
	.zero		1576


//--------------------- .nv.constant0._ZN7cutlass13device_kernelIN5flash19enable_sm80_to_sm89INS1_16FlashAttnFwdSm80INS1_25CollectiveMainloopFwdSm80ILi4ELi1ELb0EN4cute5tupleIJNS5_1CILi128EEENS7_ILi80EEENS7_ILi64EEEEEELi64ENS_10bfloat16_tEfNS_4arch4Sm80ELb0ELb0ELb0ELb1ELb1ELb0ELb1ELb1EEENS1_21CollectiveEpilogueFwdINS6_IJS8_SA_S9_EEENS6_IJNS7_ILi1EEESI_SI_EEESC_SE_Li128ELb1ELb1ELb1ELb0EEENS1_36VarlenDynamicPersistentTileSchedulerILi128ELi80ELi128ELi128ELb1ELb1ELb0ELb0ELb1ELb1EEEEEEEEEvNT_6ParamsE --------------------------
	.section	.nv.constant0._ZN7cutlass13device_kernelIN5flash19enable_sm80_to_sm89INS1_16FlashAttnFwdSm80INS1_25CollectiveMainloopFwdSm80ILi4ELi1ELb0EN4cute5tupleIJNS5_1CILi128EEENS7_ILi80EEENS7_ILi64EEEEEELi64ENS_10bfloat16_tEfNS_4arch4Sm80ELb0ELb0ELb0ELb1ELb1ELb0ELb1ELb1EEENS1_21CollectiveEpilogueFwdINS6_IJS8_SA_S9_EEENS6_IJNS7_ILi1EEESI_SI_EEESC_SE_Li128ELb1ELb1ELb1ELb0EEENS1_36VarlenDynamicPersistentTileSchedulerILi128ELi80ELi128ELi128ELb1ELb1ELb0ELb0ELb1ELb1EEEEEEEEEvNT_6ParamsE,"a",@progbits
	.sectionflags	@""
	.align	4
.nv.constant0._ZN7cutlass13device_kernelIN5flash19enable_sm80_to_sm89INS1_16FlashAttnFwdSm80INS1_25CollectiveMainloopFwdSm80ILi4ELi1ELb0EN4cute5tupleIJNS5_1CILi128EEENS7_ILi80EEENS7_ILi64EEEEEELi64ENS_10bfloat16_tEfNS_4arch4Sm80ELb0ELb0ELb0ELb1ELb1ELb0ELb1ELb1EEENS1_21CollectiveEpilogueFwdINS6_IJS8_SA_S9_EEENS6_IJNS7_ILi1EEESI_SI_EEESC_SE_Li128ELb1ELb1ELb1ELb0EEENS1_36VarlenDynamicPersistentTileSchedulerILi128ELi80ELi128ELi128ELb1ELb1ELb0ELb0ELb1ELb1EEEEEEEEEvNT_6ParamsE:
	.zero		1608


//--------------------- .nv.constant0._ZN7cutlass13device_kernelIN5flash19enable_sm80_to_sm89INS1_16FlashAttnFwdSm80INS1_25CollectiveMainloopFwdSm80ILi4ELi1ELb0EN4cute5tupleIJNS5_1CILi128EEENS7_ILi80EEENS7_ILi64EEEEEELi64ENS_10bfloat16_tEfNS_4arch4Sm80ELb0ELb0ELb0ELb1ELb1ELb1ELb1ELb1EEENS1_21CollectiveEpilogueFwdINS6_IJS8_SA_S9_EEENS6_IJNS7_ILi1EEESI_SI_EEESC_SE_Li128ELb1ELb1ELb1ELb0EEENS1_36VarlenDynamicPersistentTileSchedulerILi128ELi80ELi128ELi128ELb1ELb1ELb0ELb0ELb1ELb1EEEEEEEEEvNT_6ParamsE --------------------------
	.section	.nv.constant0._ZN7cutlass13device_kernelIN5flash19enable_sm80_to_sm89INS1_16FlashAttnFwdSm80INS1_25CollectiveMainloopFwdSm80ILi4ELi1ELb0EN4cute5tupleIJNS5_1CILi128EEENS7_ILi80EEENS7_ILi64EEEEEELi64ENS_10bfloat16_tEfNS_4arch4Sm80ELb0ELb0ELb0ELb1ELb1ELb1ELb1ELb1EEENS1_21CollectiveEpilogueFwdINS6_IJS8_SA_S9_EEENS6_IJNS7_ILi1EEESI_SI_EEESC_SE_Li128ELb1ELb1ELb1ELb0EEENS1_36VarlenDynamicPersistentTileSchedulerILi128ELi80ELi128ELi128ELb1ELb1ELb0ELb0ELb1ELb1EEEEEEEEEvNT_6ParamsE,"a",@progbits
	.sectionflags	@""
	.align	4
.nv.constant0._ZN7cutlass13device_kernelIN5flash19enable_sm80_to_sm89INS1_16FlashAttnFwdSm80INS1_25CollectiveMainloopFwdSm80ILi4ELi1ELb0EN4cute5tupleIJNS5_1CILi128EEENS7_ILi80EEENS7_ILi64EEEEEELi64ENS_10bfloat16_tEfNS_4arch4Sm80ELb0ELb0ELb0ELb1ELb1ELb1ELb1ELb1EEENS1_21CollectiveEpilogueFwdINS6_IJS8_SA_S9_EEENS6_IJNS7_ILi1EEESI_SI_EEESC_SE_Li128ELb1ELb1ELb1ELb0EEENS1_36VarlenDynamicPersistentTileSchedulerILi128ELi80ELi128ELi128ELb1ELb1ELb0ELb0ELb1ELb1EEEEEEEEEvNT_6ParamsE:
	.zero		1608


//--------------------- .nv.constant0._ZN7cutlass13device_kernelIN5flash19enable_sm80_to_sm89INS1_16FlashAttnFwdSm80INS1_25CollectiveMainloopFwdSm80ILi4ELi1ELb0EN4cute5tupleIJNS5_1CILi128EEENS7_ILi96EEENS7_ILi64EEEEEELi64ENS_10bfloat16_tEfNS_4arch4Sm80ELb0ELb1ELb0ELb0ELb1ELb0ELb1ELb1EEENS1_21CollectiveEpilogueFwdINS6_IJS8_SA_S9_EEENS6_IJNS7_ILi1EEESI_SI_EEESC_SE_Li128ELb0ELb1ELb1ELb0EEENS1_19SingleTileSchedulerILb0ELb1ELb1ELi128EEEEEEEEEvNT_6ParamsE --------------------------
	.section	.nv.constant0._ZN7cutlass13device_kernelIN5flash19enable_sm80_to_sm89INS1_16FlashAttnFwdSm80INS1_25CollectiveMainloopFwdSm80ILi4ELi1ELb0EN4cute5tupleIJNS5_1CILi128EEENS7_ILi96EEENS7_ILi64EEEEEELi64ENS_10bfloat16_tEfNS_4arch4Sm80ELb0ELb1ELb0ELb0ELb1ELb0ELb1ELb1EEENS1_21CollectiveEpilogueFwdINS6_IJS8_SA_S9_EEENS6_IJNS7_ILi1EEESI_SI_EEESC_SE_Li128ELb0ELb1ELb1ELb0EEENS1_19SingleTileSchedulerILb0ELb1ELb1ELi128EEEEEEEEEvNT_6ParamsE,"a",@progbits
	.sectionflags	@""
	.align	4
.nv.constant0._ZN7cutlass13device_kernelIN5flash19enable_sm80_to_sm89INS1_16FlashAttnFwdSm80INS1_25CollectiveMainloopFwdSm80ILi4ELi1ELb0EN4cute5tupleIJNS5_1CILi128EEENS7_ILi96EEENS7_ILi64EEEEEELi64ENS_10bfloat16_tEfNS_4arch4Sm80ELb0ELb1ELb0ELb0ELb1ELb0ELb1ELb1EEENS1_21CollectiveEpilogueFwdINS6_IJS8_SA_S9_EEENS6_IJNS7_ILi1EEESI_SI_EEESC_SE_Li128ELb0ELb1ELb1ELb0EEENS1_19SingleTileSchedulerILb0ELb1ELb1ELi128EEEEEEEEEvNT_6ParamsE:
	.zero		1576


//--------------------- .nv.constant0._ZN7cutlass13device_kernelIN5flash19enable_sm80_to_sm89INS1_16FlashAttnFwdSm80INS1_25CollectiveMainloopFwdSm80ILi4ELi1ELb0EN4cute5tupleIJNS5_1CILi128EEENS7_ILi80EEENS7_ILi64EEEEEELi64ENS_10bfloat16_tEfNS_4arch4Sm80ELb0ELb1ELb0ELb1ELb1ELb0ELb1ELb1EEENS1_21CollectiveEpilogueFwdINS6_IJS8_SA_S9_EEENS6_IJNS7_ILi1EEESI_SI_EEESC_SE_Li128ELb1ELb1ELb1ELb0EEENS1_36VarlenDynamicPersistentTileSchedulerILi128ELi80ELi128ELi128ELb1ELb1ELb0ELb1ELb0ELb1EEEEEEEEEvNT_6ParamsE --------------------------
	.section	.nv.constant0._ZN7cutlass13device_kernelIN5flash19enable_sm80_to_sm89INS1_16FlashAttnFwdSm80INS1_25CollectiveMainloopFwdSm80ILi4ELi1ELb0EN4cute5tupleIJNS5_1CILi128EEENS7_ILi80EEENS7_ILi64EEEEEELi64ENS_10bfloat16_tEfNS_4arch4Sm80ELb0ELb1ELb0ELb1ELb1ELb0ELb1ELb1EEENS1_21CollectiveEpilogueFwdINS6_IJS8_SA_S9_EEENS6_IJNS7_ILi1EEESI_SI_EEESC_SE_Li128ELb1ELb1ELb1ELb0EEENS1_36VarlenDynamicPersistentTileSchedulerILi128ELi80ELi128ELi128ELb1ELb1ELb0ELb1ELb0ELb1EEEEEEEEEvNT_6ParamsE,"a",@progbits
	.sectionflags	@""
	.align	4
.nv.constant0._ZN7cutlass13device_kernelIN5flash19enable_sm80_to_sm89INS1_16FlashAttnFwdSm80INS1_25CollectiveMainloopFwdSm80ILi4ELi1ELb0EN4cute5tupleIJNS5_1CILi128EEENS7_ILi80EEENS7_ILi64EEEEEELi64ENS_10bfloat16_tEfNS_4arch4Sm80ELb0ELb1ELb0ELb1ELb1ELb0ELb1ELb1EEENS1_21CollectiveEpilogueFwdINS6_IJS8_SA_S9_EEENS6_IJNS7_ILi1EEESI_SI_EEESC_SE_Li128ELb1ELb1ELb1ELb0EEENS1_36VarlenDynamicPersistentTileSchedulerILi128ELi80ELi128ELi128ELb1ELb1ELb0ELb1ELb0ELb1EEEEEEEEEvNT_6ParamsE:
	.zero		1608


//--------------------- .nv.constant0._ZN7cutlass13device_kernelIN5flash19enable_sm80_to_sm89INS1_16FlashAttnFwdSm80INS1_25CollectiveMainloopFwdSm80ILi4ELi1ELb0EN4cute5tupleIJNS5_1CILi128EEENS7_ILi80EEENS7_ILi64EEEEEELi64ENS_10bfloat16_tEfNS_4arch4Sm80ELb0ELb1ELb0ELb1ELb1ELb1ELb1ELb1EEENS1_21CollectiveEpilogueFwdINS6_IJS8_SA_S9_EEENS6_IJNS7_ILi1EEESI_SI_EEESC_SE_Li128ELb1ELb1ELb1ELb0EEENS1_36VarlenDynamicPersistentTileSchedulerILi128ELi80ELi128ELi128ELb1ELb1ELb0ELb1ELb0ELb1EEEEEEEEEvNT_6ParamsE --------------------------
	.section	.nv.constant0._ZN7cutlass13device_kernelIN5flash19enable_sm80_to_sm89INS1_16FlashAttnFwdSm80INS1_25CollectiveMainloopFwdSm80ILi4ELi1ELb0EN4cute5tupleIJNS5_1CILi128EEENS7_ILi80EEENS7_ILi64EEEEEELi64ENS_10bfloat16_tEfNS_4arch4Sm80ELb0ELb1ELb0ELb1ELb1ELb1ELb1ELb1EEENS1_21CollectiveEpilogueFwdINS6_IJS8_SA_S9_EEENS6_IJNS7_ILi1EEESI_SI_EEESC_SE_Li128ELb1ELb1ELb1ELb0EEENS1_36VarlenDynamicPersistentTileSchedulerILi128ELi80ELi128ELi128ELb1ELb1ELb0ELb1ELb0ELb1EEEEEEEEEvNT_6ParamsE,"a",@progbits
	.sectionflags	@""
	.align	4
.nv.constant0._ZN7cutlass13device_kernelIN5flash19enable_sm80_to_sm89INS1_16FlashAttnFwdSm80INS1_25CollectiveMainloopFwdSm80ILi4ELi1ELb0EN4cute5tupleIJNS5_1CILi128EEENS7_ILi80EEENS7_ILi64EEEEEELi64ENS_10bfloat16_tEfNS_4arch4Sm80ELb0ELb1ELb0ELb1ELb1ELb1ELb1ELb1EEENS1_21CollectiveEpilogueFwdINS6_IJS8_SA_S9_EEENS6_IJNS7_ILi1EEESI_SI_EEESC_SE_Li128ELb1ELb1ELb1ELb0EEENS1_36VarlenDynamicPersistentTileSchedulerILi128ELi80ELi128ELi128ELb1ELb1ELb0ELb1ELb0ELb1EEEEEEEEEvNT_6ParamsE:
	.zero		1608


//--------------------- .nv.constant0._ZN7cutlass13device_kernelIN5flash19enable_sm80_to_sm89INS1_16FlashAttnFwdSm80INS1_25CollectiveMainloopFwdSm80ILi4ELi1ELb0EN4cute5tupleIJNS5_1CILi128EEENS7_ILi112EEENS7_ILi64EEEEEELi64ENS_10bfloat16_tEfNS_4arch4Sm80ELb1ELb0ELb0ELb0ELb1ELb0ELb1ELb1EEENS1_21CollectiveEpilogueFwdINS6_IJS8_SA_S9_EEENS6_IJNS7_ILi1EEESI_SI_EEESC_SE_Li128ELb0ELb1ELb1ELb0EEENS1_30DynamicPersistentTileSchedulerILi128ELi128ELb1ELb1ELb0EEEEEEEEEvNT_6ParamsE --------------------------
	.section	.nv.constant0._ZN7cutlass13device_kernelIN5flash19enable_sm80_to_sm89INS1_16FlashAttnFwdSm80INS1_25CollectiveMainloopFwdSm80ILi4ELi1ELb0EN4cute5tupleIJNS5_1CILi128EEENS7_ILi112EEENS7_ILi64EEEEEELi64ENS_10bfloat16_tEfNS_4arch4Sm80ELb1ELb0ELb0ELb0ELb1ELb0ELb1ELb1EEENS1_21CollectiveEpilogueFwdINS6_IJS8_SA_S9_EEENS6_IJNS7_ILi1EEESI_SI_EEESC_SE_Li128ELb0ELb1ELb1ELb0EEENS1_30DynamicPersistentTileSchedulerILi128ELi128ELb1ELb1ELb0EEEEEEEEEvNT_6ParamsE,"a",@progbits
	.sectionflags	@""
	.align	4
.nv.constant0._ZN7cutlass13device_kernelIN5flash19enable_sm80_to_sm89INS1_16FlashAttnFwdSm80INS1_25CollectiveMainloopFwdSm80ILi4ELi1ELb0EN4cute5tupleIJNS5_1CILi128EEENS7_ILi112EEENS7_ILi64EEEEEELi64ENS_10bfloat16_tEfNS_4arch4Sm80ELb1ELb0ELb0ELb0ELb1ELb0ELb1ELb1EEENS1_21CollectiveEpilogueFwdINS6_IJS8_SA_S9_EEENS6_IJNS7_ILi1EEESI_SI_EEESC_SE_Li128ELb0ELb1ELb1ELb0EEENS1_30DynamicPersistentTileSchedulerILi128ELi128ELb1ELb1ELb0EEEEEEEEEvNT_6ParamsE:
	.zero		1592


//--------------------- .nv.constant0._ZN7cutlass13device_kernelIN5flash19enable_sm80_to_sm89INS1_16FlashAttnFwdSm80INS1_25CollectiveMainloopFwdSm80ILi4ELi1ELb0EN4cute5tupleIJNS5_1CILi128EEENS7_ILi80EEENS7_ILi64EEEEEELi64ENS_10bfloat16_tEfNS_4arch4Sm80ELb1ELb0ELb0ELb1ELb1ELb0ELb1ELb1EEENS1_21CollectiveEpilogueFwdINS6_IJS8_SA_S9_EEENS6_IJNS7_ILi1EEESI_SI_EEESC_SE_Li128ELb1ELb1ELb1ELb0EEENS1_36VarlenDynamicPersistentTileSchedulerILi128ELi80ELi128ELi128ELb1ELb1ELb0ELb1ELb1ELb1EEEEEEEEEvNT_6ParamsE --------------------------
	.section	.nv.constant0._ZN7cutlass13device_kernelIN5flash19enable_sm80_to_sm89INS1_16FlashAttnFwdSm80INS1_25CollectiveMainloopFwdSm80ILi4ELi1ELb0EN4cute5tupleIJNS5_1CILi128EEENS7_ILi80EEENS7_ILi64EEEEEELi64ENS_10bfloat16_tEfNS_4arch4Sm80ELb1ELb0ELb0ELb1ELb1ELb0ELb1ELb1EEENS1_21CollectiveEpilogueFwdINS6_IJS8_SA_S9_EEENS6_IJNS7_ILi1EEESI_SI_EEESC_SE_Li128ELb1ELb1ELb1ELb0EEENS1_36VarlenDynamicPersistentTileSchedulerILi128ELi80ELi128ELi128ELb1ELb1ELb0ELb1ELb1ELb1EEEEEEEEEvNT_6ParamsE,"a",@progbits
	.sectionflags	@""
	.align	4
.nv.constant0._ZN7cutlass13device_kernelIN5flash19enable_sm80_to_sm89INS1_16FlashAttnFwdSm80INS1_25CollectiveMainloopFwdSm80ILi4ELi1ELb0EN4cute5tupleIJNS5_1CILi128EEENS7_ILi80EEENS7_ILi64EEEEEELi64ENS_10bfloat16_tEfNS_4arch4Sm80ELb1ELb0ELb0ELb1ELb1ELb0ELb1ELb1EEENS1_21CollectiveEpilogueFwdINS6_IJS8_SA_S9_EEENS6_IJNS7_ILi1EEESI_SI_EEESC_SE_Li128ELb1ELb1ELb1ELb0EEENS1_36VarlenDynamicPersistentTileSchedulerILi128ELi80ELi128ELi128ELb1ELb1ELb0ELb1ELb1ELb1EEEEEEEEEvNT_6ParamsE:
	.zero		1608


//--------------------- .nv.constant0._ZN7cutlass13device_kernelIN5flash19enable_sm80_to_sm89INS1_16FlashAttnFwdSm80INS1_25CollectiveMainloopFwdSm80ILi4ELi1ELb0EN4cute5tupleIJNS5_1CILi128EEENS7_ILi80EEENS7_ILi64EEEEEELi64ENS_10bfloat16_tEfNS_4arch4Sm80ELb1ELb0ELb0ELb1ELb1ELb1ELb1ELb1EEENS1_21CollectiveEpilogueFwdINS6_IJS8_SA_S9_EEENS6_IJNS7_ILi1EEESI_SI_EEESC_SE_Li128ELb1ELb1ELb1ELb0EEENS1_36VarlenDynamicPersistentTileSchedulerILi128ELi80ELi128ELi128ELb1ELb1ELb0ELb1ELb1ELb1EEEEEEEEEvNT_6ParamsE --------------------------
	.section	.nv.constant0._ZN7cutlass13device_kernelIN5flash19enable_sm80_to_sm89INS1_16FlashAttnFwdSm80INS1_25CollectiveMainloopFwdSm80ILi4ELi1ELb0EN4cute5tupleIJNS5_1CILi128EEENS7_ILi80EEENS7_ILi64EEEEEELi64ENS_10bfloat16_tEfNS_4arch4Sm80ELb1ELb0ELb0ELb1ELb1ELb1ELb1ELb1EEENS1_21CollectiveEpilogueFwdINS6_IJS8_SA_S9_EEENS6_IJNS7_ILi1EEESI_SI_EEESC_SE_Li128ELb1ELb1ELb1ELb0EEENS1_36VarlenDynamicPersistentTileSchedulerILi128ELi80ELi128ELi128ELb1ELb1ELb0ELb1ELb1ELb1EEEEEEEEEvNT_6ParamsE,"a",@progbits
	.sectionflags	@""
	.align	4
.nv.constant0._ZN7cutlass13device_kernelIN5flash19enable_sm80_to_sm89INS1_16FlashAttnFwdSm80INS1_25CollectiveMainloopFwdSm80ILi4ELi1ELb0EN4cute5tupleIJNS5_1CILi128EEENS7_ILi80EEENS7_ILi64EEEEEELi64ENS_10bfloat16_tEfNS_4arch4Sm80ELb1ELb0ELb0ELb1ELb1ELb1ELb1ELb1EEENS1_21CollectiveEpilogueFwdINS6_IJS8_SA_S9_EEENS6_IJNS7_ILi1EEESI_SI_EEESC_SE_Li128ELb1ELb1ELb1ELb0EEENS1_36VarlenDynamicPersistentTileSchedulerILi128ELi80ELi128ELi128ELb1ELb1ELb0ELb1ELb1ELb1EEEEEEEEEvNT_6ParamsE:
	.zero		1608


//--------------------- SYMBOLS --------------------------

	.type		.nv.reservedSmem.offset0,@object
	.size		.nv.reservedSmem.offset0,0x4
